	.target	sm_90a

	.elftype	@"ET_EXEC"


//--------------------- .note.nv.tkinfo           --------------------------
	.section	.note.nv.tkinfo,"",@"SHT_NOTE"
	.sectionflags	@"SHF_NOTE_NV_TKINFO"
	.tkinfo
        /*0018*/ 	.word	0x00000002
        /*0030*/ 	.string	""
        /*0030*/ 	.string	"ptxas"
        /*0030*/ 	.string	"Cuda compilation tools, release 13.0, V13.0.88"
        /*0030*/ 	.string	"Build cuda_13.0.r13.0/compiler.36424714_0"
        /*0030*/ 	.string	"-arch sm_90a -m 64 "



//--------------------- .note.nv.cuinfo           --------------------------
	.section	.note.nv.cuinfo,"",@"SHT_NOTE"
	.sectionflags	@"SHF_NOTE_NV_CUINFO"
        /*0018*/ 	.short	0x0002
        /*001a*/ 	.short	0x005a
        /*001c*/ 	.short	0x0082
	.zero		2


//--------------------- .nv.info                  --------------------------
	.section	.nv.info,"",@"SHT_CUDA_INFO"
	.align	4


	//----- nvinfo : EIATTR_REGCOUNT
	.align		4
        /*0000*/ 	.byte	0x04, 0x2f
        /*0002*/ 	.short	(.L_15 - .L_14)
	.align		4
.L_14:
        /*0004*/ 	.word	index@(_ZN7cutlass13device_kernelINS_4gemm6kernel13GemmUniversalIN4cute5tupleIJiiiiEEENS1_10collective13CollectiveMmaINS1_34MainloopSm90TmaGmmaWarpSpecializedILi3ENS5_IJNS4_1CILi1EEENSA_ILi2EEESB_EEENS1_35KernelTmaWarpSpecializedCooperativeEEENS5_IJNSA_ILi128EEENSA_ILi256EEENSA_ILi64EEEEEENS_10bfloat16_tENS5_IJlSB_lEEESK_SL_NS4_8TiledMMAINS4_8MMA_AtomIJNS4_4SM904GMMA28MMA_64x256x16_F32BF16BF16_SSILNSP_5MajorE0ELSR_0ELNSP_7ScaleInE1ELSS_1EEEEEENS4_6LayoutINS5_IJSC_SB_SB_EEENS5_IJSB_NSA_ILi0EEESX_EEEEENS5_IJNS4_10UnderscoreES10_S10_EEEEENS4_23SM90_TMA_LOAD_MULTICASTENS4_14ComposedLayoutINS4_7SwizzleILi3ELi4ELi3EEENS4_18smem_ptr_flag_bitsILi16EEENSV_INS5_IJNSA_ILi8EEESI_EEENS5_IJSI_SB_EEEEEEEvNS4_8identityENS4_13SM90_TMA_LOADES1D_vS1E_EENS_8epilogue10collective6detail29Sm90TmaWarpSpecializedAdapterINS1I_15DefaultEpilogueISK_SL_SL_NS1H_6thread17LinearCombinationISK_Li1EffLNS1M_9ScaleType4KindE0ELNS_15FloatRoundStyleE2ESK_EENS1_15EpilogueDefaultEEEEEvvEEEEvNT_6ParamsE)
        /*0008*/ 	.word	0x000000a8


	//----- nvinfo : EIATTR_FRAME_SIZE
	.align		4
.L_15:
        /*000c*/ 	.byte	0x04, 0x11
        /*000e*/ 	.short	(.L_17 - .L_16)
	.align		4
.L_16:
        /*0010*/ 	.word	index@(_ZN7cutlass13device_kernelINS_4gemm6kernel13GemmUniversalIN4cute5tupleIJiiiiEEENS1_10collective13CollectiveMmaINS1_34MainloopSm90TmaGmmaWarpSpecializedILi3ENS5_IJNS4_1CILi1EEENSA_ILi2EEESB_EEENS1_35KernelTmaWarpSpecializedCooperativeEEENS5_IJNSA_ILi128EEENSA_ILi256EEENSA_ILi64EEEEEENS_10bfloat16_tENS5_IJlSB_lEEESK_SL_NS4_8TiledMMAINS4_8MMA_AtomIJNS4_4SM904GMMA28MMA_64x256x16_F32BF16BF16_SSILNSP_5MajorE0ELSR_0ELNSP_7ScaleInE1ELSS_1EEEEEENS4_6LayoutINS5_IJSC_SB_SB_EEENS5_IJSB_NSA_ILi0EEESX_EEEEENS5_IJNS4_10UnderscoreES10_S10_EEEEENS4_23SM90_TMA_LOAD_MULTICASTENS4_14ComposedLayoutINS4_7SwizzleILi3ELi4ELi3EEENS4_18smem_ptr_flag_bitsILi16EEENSV_INS5_IJNSA_ILi8EEESI_EEENS5_IJSI_SB_EEEEEEEvNS4_8identityENS4_13SM90_TMA_LOADES1D_vS1E_EENS_8epilogue10collective6detail29Sm90TmaWarpSpecializedAdapterINS1I_15DefaultEpilogueISK_SL_SL_NS1H_6thread17LinearCombinationISK_Li1EffLNS1M_9ScaleType4KindE0ELNS_15FloatRoundStyleE2ESK_EENS1_15EpilogueDefaultEEEEEvvEEEEvNT_6ParamsE)
        /*0014*/ 	.word	0x00000000


	//----- nvinfo : EIATTR_MIN_STACK_SIZE
	.align		4
.L_17:
        /*0018*/ 	.byte	0x04, 0x12
        /*001a*/ 	.short	(.L_19 - .L_18)
	.align		4
.L_18:
        /*001c*/ 	.word	index@(_ZN7cutlass13device_kernelINS_4gemm6kernel13GemmUniversalIN4cute5tupleIJiiiiEEENS1_10collective13CollectiveMmaINS1_34MainloopSm90TmaGmmaWarpSpecializedILi3ENS5_IJNS4_1CILi1EEENSA_ILi2EEESB_EEENS1_35KernelTmaWarpSpecializedCooperativeEEENS5_IJNSA_ILi128EEENSA_ILi256EEENSA_ILi64EEEEEENS_10bfloat16_tENS5_IJlSB_lEEESK_SL_NS4_8TiledMMAINS4_8MMA_AtomIJNS4_4SM904GMMA28MMA_64x256x16_F32BF16BF16_SSILNSP_5MajorE0ELSR_0ELNSP_7ScaleInE1ELSS_1EEEEEENS4_6LayoutINS5_IJSC_SB_SB_EEENS5_IJSB_NSA_ILi0EEESX_EEEEENS5_IJNS4_10UnderscoreES10_S10_EEEEENS4_23SM90_TMA_LOAD_MULTICASTENS4_14ComposedLayoutINS4_7SwizzleILi3ELi4ELi3EEENS4_18smem_ptr_flag_bitsILi16EEENSV_INS5_IJNSA_ILi8EEESI_EEENS5_IJSI_SB_EEEEEEEvNS4_8identityENS4_13SM90_TMA_LOADES1D_vS1E_EENS_8epilogue10collective6detail29Sm90TmaWarpSpecializedAdapterINS1I_15DefaultEpilogueISK_SL_SL_NS1H_6thread17LinearCombinationISK_Li1EffLNS1M_9ScaleType4KindE0ELNS_15FloatRoundStyleE2ESK_EENS1_15EpilogueDefaultEEEEEvvEEEEvNT_6ParamsE)
        /*0020*/ 	.word	0x00000000
.L_19:


//--------------------- .nv.compat                --------------------------
	.section	.nv.compat,"",@"SHT_CUDA_COMPAT_INFO"
	.align	4
        /*0000*/ 	.byte	0x02, 0x09, 0x01, 0x00, 0x02, 0x02, 0x04, 0x00, 0x02, 0x05, 0x05, 0x00, 0x03, 0x07, 0x01, 0x01
        /*0010*/ 	.byte	0x02, 0x03, 0x01, 0x00, 0x02, 0x06, 0x01, 0x00, 0x04, 0x0b, 0x08, 0x00, 0x00, 0x00, 0x00, 0x00
        /*0020*/ 	.byte	0x00, 0x00, 0x00, 0x00


//--------------------- .nv.info._ZN7cutlass13device_kernelINS_4gemm6kernel13GemmUniversalIN4cute5tupleIJiiiiEEENS1_10collective13CollectiveMmaINS1_34MainloopSm90TmaGmmaWarpSpecializedILi3ENS5_IJNS4_1CILi1EEENSA_ILi2EEESB_EEENS1_35KernelTmaWarpSpecializedCooperativeEEENS5_IJNSA_ILi128EEENSA_ILi256EEENSA_ILi64EEEEEENS_10bfloat16_tENS5_IJlSB_lEEESK_SL_NS4_8TiledMMAINS4_8MMA_AtomIJNS4_4SM904GMMA28MMA_64x256x16_F32BF16BF16_SSILNSP_5MajorE0ELSR_0ELNSP_7ScaleInE1ELSS_1EEEEEENS4_6LayoutINS5_IJSC_SB_SB_EEENS5_IJSB_NSA_ILi0EEESX_EEEEENS5_IJNS4_10UnderscoreES10_S10_EEEEENS4_23SM90_TMA_LOAD_MULTICASTENS4_14ComposedLayoutINS4_7SwizzleILi3ELi4ELi3EEENS4_18smem_ptr_flag_bitsILi16EEENSV_INS5_IJNSA_ILi8EEESI_EEENS5_IJSI_SB_EEEEEEEvNS4_8identityENS4_13SM90_TMA_LOADES1D_vS1E_EENS_8epilogue10collective6detail29Sm90TmaWarpSpecializedAdapterINS1I_15DefaultEpilogueISK_SL_SL_NS1H_6thread17LinearCombinationISK_Li1EffLNS1M_9ScaleType4KindE0ELNS_15FloatRoundStyleE2ESK_EENS1_15EpilogueDefaultEEEEEvvEEEEvNT_6ParamsE --------------------------
	.section	.nv.info._ZN7cutlass13device_kernelINS_4gemm6kernel13GemmUniversalIN4cute5tupleIJiiiiEEENS1_10collective13CollectiveMmaINS1_34MainloopSm90TmaGmmaWarpSpecializedILi3ENS5_IJNS4_1CILi1EEENSA_ILi2EEESB_EEENS1_35KernelTmaWarpSpecializedCooperativeEEENS5_IJNSA_ILi128EEENSA_ILi256EEENSA_ILi64EEEEEENS_10bfloat16_tENS5_IJlSB_lEEESK_SL_NS4_8TiledMMAINS4_8MMA_AtomIJNS4_4SM904GMMA28MMA_64x256x16_F32BF16BF16_SSILNSP_5MajorE0ELSR_0ELNSP_7ScaleInE1ELSS_1EEEEEENS4_6LayoutINS5_IJSC_SB_SB_EEENS5_IJSB_NSA_ILi0EEESX_EEEEENS5_IJNS4_10UnderscoreES10_S10_EEEEENS4_23SM90_TMA_LOAD_MULTICASTENS4_14ComposedLayoutINS4_7SwizzleILi3ELi4ELi3EEENS4_18smem_ptr_flag_bitsILi16EEENSV_INS5_IJNSA_ILi8EEESI_EEENS5_IJSI_SB_EEEEEEEvNS4_8identityENS4_13SM90_TMA_LOADES1D_vS1E_EENS_8epilogue10collective6detail29Sm90TmaWarpSpecializedAdapterINS1I_15DefaultEpilogueISK_SL_SL_NS1H_6thread17LinearCombinationISK_Li1EffLNS1M_9ScaleType4KindE0ELNS_15FloatRoundStyleE2ESK_EENS1_15EpilogueDefaultEEEEEvvEEEEvNT_6ParamsE,"",@"SHT_CUDA_INFO"
	.sectionflags	@""
	.align	4


	//----- nvinfo : EIATTR_CUDA_API_VERSION
	.align		4
        /*0000*/ 	.byte	0x04, 0x37
        /*0002*/ 	.short	(.L_21 - .L_20)
.L_20:
        /*0004*/ 	.word	0x00000082


	//----- nvinfo : EIATTR_KPARAM_INFO
	.align		4
.L_21:
        /*0008*/ 	.byte	0x04, 0x17
        /*000a*/ 	.short	(.L_23 - .L_22)
.L_22:
        /*000c*/ 	.word	0x00000000
        /*0010*/ 	.short	0x0000
        /*0012*/ 	.short	0x0070
        /*0014*/ 	.byte	0x00, 0xf0, 0x01, 0x10


	//----- nvinfo : EIATTR_SPARSE_MMA_MASK
	.align		4
.L_23:
        /*0018*/ 	.byte	0x03, 0x50
        /*001a*/ 	.short	0x0000


	//----- nvinfo : EIATTR_MAXREG_COUNT
	.align		4
        /*001c*/ 	.byte	0x03, 0x1b
        /*001e*/ 	.short	0x00a8


	//----- nvinfo : EIATTR_NUM_BARRIERS
	.align		4
        /*0020*/ 	.byte	0x02, 0x4c
        /*0022*/ 	.byte	0x01
	.zero		1


	//----- nvinfo : EIATTR_EXTERNS
	.align		4
        /*0024*/ 	.byte	0x04, 0x0f
        /*0026*/ 	.short	(.L_25 - .L_24)


	//   ....[0]....
	.align		4
.L_24:
        /*0028*/ 	.word	index@(__assertfail)


	//----- nvinfo : EIATTR_MERCURY_ISA_VERSION
	.align		4
.L_25:
        /*002c*/ 	.byte	0x03, 0x5f
        /*002e*/ 	.short	0x0101


	//----- nvinfo : EIATTR_INT_WARP_WIDE_INSTR_OFFSETS
	.align		4
        /*0030*/ 	.byte	0x04, 0x31
        /*0032*/ 	.short	(.L_27 - .L_26)


	//   ....[0]....
.L_26:
        /*0034*/ 	.word	0x00000450


	//   ....[1]....
        /*0038*/ 	.word	0x00000470


	//   ....[2]....
        /*003c*/ 	.word	0x00000620


	//----- nvinfo : EIATTR_COOP_GROUP_MASK_REGIDS
	.align		4
.L_27:
        /*0040*/ 	.byte	0x04, 0x29
        /*0042*/ 	.short	(.L_29 - .L_28)


	//   ....[0]....
.L_28:
        /*0044*/ 	.word	0xffffffff


	//   ....[1]....
        /*0048*/ 	.word	0xffffffff


	//   ....[2]....
        /*004c*/ 	.word	0xffffffff


	//   ....[3]....
        /*0050*/ 	.word	0xffffffff


	//   ....[4]....
        /*0054*/ 	.word	0xffffffff


	//   ....[5]....
        /*0058*/ 	.word	0xffffffff


	//----- nvinfo : EIATTR_COOP_GROUP_INSTR_OFFSETS
	.align		4
.L_29:
        /*005c*/ 	.byte	0x04, 0x28
        /*005e*/ 	.short	(.L_31 - .L_30)


	//   ....[0]....
.L_30:
        /*0060*/ 	.word	0x00000060


	//   ....[1]....
        /*0064*/ 	.word	0x00000070


	//   ....[2]....
        /*0068*/ 	.word	0x00000130


	//   ....[3]....
        /*006c*/ 	.word	0x000002a0


	//   ....[4]....
        /*0070*/ 	.word	0x00000760


	//   ....[5]....
        /*0074*/ 	.word	0x000011b0


	//----- nvinfo : EIATTR_REG_RECONFIG
	.align		4
.L_31:
        /*0078*/ 	.byte	0x01, 0x54
	.zero		2


	//----- nvinfo : EIATTR_SYSCALL_OFFSETS
	.align		4
        /*007c*/ 	.byte	0x04, 0x46
        /*007e*/ 	.short	(.L_33 - .L_32)


	//   ....[0]....
.L_32:
        /*0080*/ 	.word	0x00001370


	//----- nvinfo : EIATTR_MBARRIER_INSTR_OFFSETS
	.align		4
.L_33:
        /*0084*/ 	.byte	0x04, 0x39
        /*0086*/ 	.short	(.L_35 - .L_34)


	//   ....[0]....
.L_34:
        /*0088*/ 	.word	0x00000230
        /*008c*/ 	.word	0x000000ff
        /*0090*/ 	.word	0x00000000
        /*0094*/ 	.short	0x0100
        /*0096*/ 	.byte	0x08
	.zero		1


	//   ....[1]....
        /*0098*/ 	.word	0x00000240
        /*009c*/ 	.word	0x000000ff
        /*00a0*/ 	.word	0x00000018
        /*00a4*/ 	.short	0x0100
        /*00a6*/ 	.byte	0x08
	.zero		1


	//   ....[2]....
        /*00a8*/ 	.word	0x00000250
        /*00ac*/ 	.word	0x000000ff
        /*00b0*/ 	.word	0x00000008
        /*00b4*/ 	.short	0x0100
        /*00b6*/ 	.byte	0x08
	.zero		1


	//   ....[3]....
        /*00b8*/ 	.word	0x00000260
        /*00bc*/ 	.word	0x000000ff
        /*00c0*/ 	.word	0x00000020
        /*00c4*/ 	.short	0x0100
        /*00c6*/ 	.byte	0x08
	.zero		1


	//   ....[4]....
        /*00c8*/ 	.word	0x00000270
        /*00cc*/ 	.word	0x000000ff
        /*00d0*/ 	.word	0x00000010
        /*00d4*/ 	.short	0x0100
        /*00d6*/ 	.byte	0x08
	.zero		1


	//   ....[5]....
        /*00d8*/ 	.word	0x00000280
        /*00dc*/ 	.word	0x000000ff
        /*00e0*/ 	.word	0x00000028
        /*00e4*/ 	.short	0x0100
        /*00e6*/ 	.byte	0x08
	.zero		1


	//   ....[6]....
        /*00e8*/ 	.word	0x000006a0
        /*00ec*/ 	.word	0x000000ff
        /*00f0*/ 	.word	0x00000040
        /*00f4*/ 	.short	0x0100
        /*00f6*/ 	.byte	0x06
	.zero		1


	//   ....[7]....
        /*00f8*/ 	.word	0x00000710
        /*00fc*/ 	.word	0x000000ff
        /*0100*/ 	.word	0x00000048
        /*0104*/ 	.short	0x0100
        /*0106*/ 	.byte	0x06
	.zero		1


	//   ....[8]....
        /*0108*/ 	.word	0x00001430
        /*010c*/ 	.word	0x00000003
        /*0110*/ 	.word	0x00000000
        /*0114*/ 	.short	0x010a
        /*0116*/ 	.byte	0x3f
	.zero		1


	//   ....[9]....
        /*0118*/ 	.word	0x00001470
        /*011c*/ 	.word	0x00000003
        /*0120*/ 	.word	0x00000000
        /*0124*/ 	.short	0x010a
        /*0126*/ 	.byte	0x3f
	.zero		1


	//   ....[10]....
        /*0128*/ 	.word	0x00001870
        /*012c*/ 	.word	0x00000005
        /*0130*/ 	.word	0x00000000
        /*0134*/ 	.short	0x010a
        /*0136*/ 	.byte	0x3f
	.zero		1


	//   ....[11]....
        /*0138*/ 	.word	0x000018b0
        /*013c*/ 	.word	0x00000005
        /*0140*/ 	.word	0x00000000
        /*0144*/ 	.short	0x010a
        /*0146*/ 	.byte	0x3f
	.zero		1


	//   ....[12]....
        /*0148*/ 	.word	0x00001b40
        /*014c*/ 	.word	0x00000005
        /*0150*/ 	.word	0x00000000
        /*0154*/ 	.short	0x0101
        /*0156*/ 	.byte	0x3f
	.zero		1


	//   ....[13]....
        /*0158*/ 	.word	0x00001d60
        /*015c*/ 	.word	0x00000003
        /*0160*/ 	.word	0x00000000
        /*0164*/ 	.short	0x0101
        /*0166*/ 	.byte	0x3f
	.zero		1


	//   ....[14]....
        /*0168*/ 	.word	0x0000ab40
        /*016c*/ 	.word	0x00000014
        /*0170*/ 	.word	0x00000018
        /*0174*/ 	.short	0x010a
        /*0176*/ 	.byte	0x3f
	.zero		1


	//   ....[15]....
        /*0178*/ 	.word	0x0000aec0
        /*017c*/ 	.word	0x00000003
        /*0180*/ 	.word	0x00000048
        /*0184*/ 	.short	0x0101
        /*0186*/ 	.byte	0x3f
	.zero		1


	//   ....[16]....
        /*0188*/ 	.word	0x0000b610
        /*018c*/ 	.word	0x00000007
        /*0190*/ 	.word	0x00000000
        /*0194*/ 	.short	0x010a
        /*0196*/ 	.byte	0x3f
	.zero		1


	//   ....[17]....
        /*0198*/ 	.word	0x0000b690
        /*019c*/ 	.word	0x00000006
        /*01a0*/ 	.word	0x00000000
        /*01a4*/ 	.short	0x010a
        /*01a6*/ 	.byte	0x3f
	.zero		1


	//   ....[18]....
        /*01a8*/ 	.word	0x0000b720
        /*01ac*/ 	.word	0x00000003
        /*01b0*/ 	.word	0x00000000
        /*01b4*/ 	.short	0x010a
        /*01b6*/ 	.byte	0x3f
	.zero		1


	//   ....[19]....
        /*01b8*/ 	.word	0x0000b780
        /*01bc*/ 	.word	0x00000003
        /*01c0*/ 	.word	0x00000000
        /*01c4*/ 	.short	0x010a
        /*01c6*/ 	.byte	0x3f
	.zero		1


	//   ....[20]....
        /*01c8*/ 	.word	0x0000b7d0
        /*01cc*/ 	.word	0x00000005
        /*01d0*/ 	.word	0x00000000
        /*01d4*/ 	.short	0x010a
        /*01d6*/ 	.byte	0x3f
	.zero		1


	//   ....[21]....
        /*01d8*/ 	.word	0x0000b8a0
        /*01dc*/ 	.word	0x00000014
        /*01e0*/ 	.word	0x00000018
        /*01e4*/ 	.short	0x010a
        /*01e6*/ 	.byte	0x3f
	.zero		1


	//   ....[22]....
        /*01e8*/ 	.word	0x0000b970
        /*01ec*/ 	.word	0x00000007
        /*01f0*/ 	.word	0x00000000
        /*01f4*/ 	.short	0x010a
        /*01f6*/ 	.byte	0x3f
	.zero		1


	//   ....[23]....
        /*01f8*/ 	.word	0x0000b9c0
        /*01fc*/ 	.word	0x00000006
        /*0200*/ 	.word	0x00000000
        /*0204*/ 	.short	0x010a
        /*0206*/ 	.byte	0x3f
	.zero		1


	//----- nvinfo : EIATTR_NUM_MBARRIERS
	.align		4
.L_35:
        /*0208*/ 	.byte	0x03, 0x38
        /*020a*/ 	.short	0x0008


	//----- nvinfo : EIATTR_EXIT_INSTR_OFFSETS
	.align		4
        /*020c*/ 	.byte	0x04, 0x1c
        /*020e*/ 	.short	(.L_37 - .L_36)


	//   ....[0]....
.L_36:
        /*0210*/ 	.word	0x000008c0


	//   ....[1]....
        /*0214*/ 	.word	0x000010e0


	//   ....[2]....
        /*0218*/ 	.word	0x0000a260


	//   ....[3]....
        /*021c*/ 	.word	0x0000a7c0


	//   ....[4]....
        /*0220*/ 	.word	0x0000b770


	//----- nvinfo : EIATTR_MAX_THREADS
	.align		4
.L_37:
        /*0224*/ 	.byte	0x04, 0x05
        /*0226*/ 	.short	(.L_39 - .L_38)
.L_38:
        /*0228*/ 	.word	0x00000180
        /*022c*/ 	.word	0x00000001
        /*0230*/ 	.word	0x00000001


	//----- nvinfo : EIATTR_CRS_STACK_SIZE
	.align		4
.L_39:
        /*0234*/ 	.byte	0x04, 0x1e
        /*0236*/ 	.short	(.L_41 - .L_40)
.L_40:
        /*0238*/ 	.word	0x00000000


	//----- nvinfo : EIATTR_CBANK_PARAM_SIZE
	.align		4
.L_41:
        /*023c*/ 	.byte	0x03, 0x19
        /*023e*/ 	.short	0x0470


	//----- nvinfo : EIATTR_PARAM_CBANK
	.align		4
        /*0240*/ 	.byte	0x04, 0x0a
        /*0242*/ 	.short	(.L_43 - .L_42)
	.align		4
.L_42:
        /*0244*/ 	.word	index@(.nv.constant0._ZN7cutlass13device_kernelINS_4gemm6kernel13GemmUniversalIN4cute5tupleIJiiiiEEENS1_10collective13CollectiveMmaINS1_34MainloopSm90TmaGmmaWarpSpecializedILi3ENS5_IJNS4_1CILi1EEENSA_ILi2EEESB_EEENS1_35KernelTmaWarpSpecializedCooperativeEEENS5_IJNSA_ILi128EEENSA_ILi256EEENSA_ILi64EEEEEENS_10bfloat16_tENS5_IJlSB_lEEESK_SL_NS4_8TiledMMAINS4_8MMA_AtomIJNS4_4SM904GMMA28MMA_64x256x16_F32BF16BF16_SSILNSP_5MajorE0ELSR_0ELNSP_7ScaleInE1ELSS_1EEEEEENS4_6LayoutINS5_IJSC_SB_SB_EEENS5_IJSB_NSA_ILi0EEESX_EEEEENS5_IJNS4_10UnderscoreES10_S10_EEEEENS4_23SM90_TMA_LOAD_MULTICASTENS4_14ComposedLayoutINS4_7SwizzleILi3ELi4ELi3EEENS4_18smem_ptr_flag_bitsILi16EEENSV_INS5_IJNSA_ILi8EEESI_EEENS5_IJSI_SB_EEEEEEEvNS4_8identityENS4_13SM90_TMA_LOADES1D_vS1E_EENS_8epilogue10collective6detail29Sm90TmaWarpSpecializedAdapterINS1I_15DefaultEpilogueISK_SL_SL_NS1H_6thread17LinearCombinationISK_Li1EffLNS1M_9ScaleType4KindE0ELNS_15FloatRoundStyleE2ESK_EENS1_15EpilogueDefaultEEEEEvvEEEEvNT_6ParamsE)
        /*0248*/ 	.short	0x0210
        /*024a*/ 	.short	0x0470


	//----- nvinfo : EIATTR_SW_WAR
	.align		4
.L_43:
        /*024c*/ 	.byte	0x04, 0x36
        /*024e*/ 	.short	(.L_45 - .L_44)
.L_44:
        /*0250*/ 	.word	0x00000008
.L_45:


//--------------------- .nv.callgraph             --------------------------
	.section	.nv.callgraph,"",@"SHT_CUDA_CALLGRAPH"
	.align	4
	.sectionentsize	8
	.align		4
        /*0000*/ 	.word	0x00000000
	.align		4
        /*0004*/ 	.word	0xffffffff
	.align		4
        /*0008*/ 	.word	index@(_ZN7cutlass13device_kernelINS_4gemm6kernel13GemmUniversalIN4cute5tupleIJiiiiEEENS1_10collective13CollectiveMmaINS1_34MainloopSm90TmaGmmaWarpSpecializedILi3ENS5_IJNS4_1CILi1EEENSA_ILi2EEESB_EEENS1_35KernelTmaWarpSpecializedCooperativeEEENS5_IJNSA_ILi128EEENSA_ILi256EEENSA_ILi64EEEEEENS_10bfloat16_tENS5_IJlSB_lEEESK_SL_NS4_8TiledMMAINS4_8MMA_AtomIJNS4_4SM904GMMA28MMA_64x256x16_F32BF16BF16_SSILNSP_5MajorE0ELSR_0ELNSP_7ScaleInE1ELSS_1EEEEEENS4_6LayoutINS5_IJSC_SB_SB_EEENS5_IJSB_NSA_ILi0EEESX_EEEEENS5_IJNS4_10UnderscoreES10_S10_EEEEENS4_23SM90_TMA_LOAD_MULTICASTENS4_14ComposedLayoutINS4_7SwizzleILi3ELi4ELi3EEENS4_18smem_ptr_flag_bitsILi16EEENSV_INS5_IJNSA_ILi8EEESI_EEENS5_IJSI_SB_EEEEEEEvNS4_8identityENS4_13SM90_TMA_LOADES1D_vS1E_EENS_8epilogue10collective6detail29Sm90TmaWarpSpecializedAdapterINS1I_15DefaultEpilogueISK_SL_SL_NS1H_6thread17LinearCombinationISK_Li1EffLNS1M_9ScaleType4KindE0ELNS_15FloatRoundStyleE2ESK_EENS1_15EpilogueDefaultEEEEEvvEEEEvNT_6ParamsE)
	.align		4
        /*000c*/ 	.word	index@(__assertfail)
	.align		4
        /*0010*/ 	.word	0x00000000
	.align		4
        /*0014*/ 	.word	0xfffffffe
	.align		4
        /*0018*/ 	.word	0x00000000
	.align		4
        /*001c*/ 	.word	0xfffffffd
	.align		4
        /*0020*/ 	.word	0x00000000
	.align		4
        /*0024*/ 	.word	0xfffffffc


//--------------------- .nv.constant4             --------------------------
	.section	.nv.constant4,"a",@progbits
	.align	8
	.align		8
.nv.constant4:
        /*0000*/ 	.dword	__assertfail
	.align		8
        /*0008*/ 	.dword	__unnamed_1
	.align		8
        /*0010*/ 	.dword	_ZN39_INTERNAL_8c2e7065_4_k_cu_40f71610_27144cuda3std3__45__cpo5beginE
	.align		8
        /*0018*/ 	.dword	_ZN39_INTERNAL_8c2e7065_4_k_cu_40f71610_27144cuda3std3__45__cpo3endE
	.align		8
        /*0020*/ 	.dword	_ZN39_INTERNAL_8c2e7065_4_k_cu_40f71610_27144cuda3std3__45__cpo6cbeginE
	.align		8
        /*0028*/ 	.dword	_ZN39_INTERNAL_8c2e7065_4_k_cu_40f71610_27144cuda3std3__45__cpo4cendE
	.align		8
        /*0030*/ 	.dword	_ZN39_INTERNAL_8c2e7065_4_k_cu_40f71610_27144cuda3std3__441_GLOBAL__N__8c2e7065_4_k_cu_40f71610_27146ignoreE
	.align		8
        /*0038*/ 	.dword	_ZN39_INTERNAL_8c2e7065_4_k_cu_40f71610_27144cuda3std3__419piecewise_constructE
	.align		8
        /*0040*/ 	.dword	_ZN39_INTERNAL_8c2e7065_4_k_cu_40f71610_27144cuda3std3__48in_placeE
	.align		8
        /*0048*/ 	.dword	_ZN39_INTERNAL_8c2e7065_4_k_cu_40f71610_27144cuda3std6ranges3__45__cpo4swapE
	.align		8
        /*0050*/ 	.dword	_ZN39_INTERNAL_8c2e7065_4_k_cu_40f71610_27144cuda3std6ranges3__45__cpo9iter_moveE
	.align		8
        /*0058*/ 	.dword	_ZN39_INTERNAL_8c2e7065_4_k_cu_40f71610_27144cute7productE
	.align		8
        /*0060*/ 	.dword	_ZN39_INTERNAL_8c2e7065_4_k_cu_40f71610_27144cute1_E
	.align		8
        /*0068*/ 	.dword	$str$22
	.align		8
        /*0070*/ 	.dword	$str$23


//--------------------- .text._ZN7cutlass13device_kernelINS_4gemm6kernel13GemmUniversalIN4cute5tupleIJiiiiEEENS1_10collective13CollectiveMmaINS1_34MainloopSm90TmaGmmaWarpSpecializedILi3ENS5_IJNS4_1CILi1EEENSA_ILi2EEESB_EEENS1_35KernelTmaWarpSpecializedCooperativeEEENS5_IJNSA_ILi128EEENSA_ILi256EEENSA_ILi64EEEEEENS_10bfloat16_tENS5_IJlSB_lEEESK_SL_NS4_8TiledMMAINS4_8MMA_AtomIJNS4_4SM904GMMA28MMA_64x256x16_F32BF16BF16_SSILNSP_5MajorE0ELSR_0ELNSP_7ScaleInE1ELSS_1EEEEEENS4_6LayoutINS5_IJSC_SB_SB_EEENS5_IJSB_NSA_ILi0EEESX_EEEEENS5_IJNS4_10UnderscoreES10_S10_EEEEENS4_23SM90_TMA_LOAD_MULTICASTENS4_14ComposedLayoutINS4_7SwizzleILi3ELi4ELi3EEENS4_18smem_ptr_flag_bitsILi16EEENSV_INS5_IJNSA_ILi8EEESI_EEENS5_IJSI_SB_EEEEEEEvNS4_8identityENS4_13SM90_TMA_LOADES1D_vS1E_EENS_8epilogue10collective6detail29Sm90TmaWarpSpecializedAdapterINS1I_15DefaultEpilogueISK_SL_SL_NS1H_6thread17LinearCombinationISK_Li1EffLNS1M_9ScaleType4KindE0ELNS_15FloatRoundStyleE2ESK_EENS1_15EpilogueDefaultEEEEEvvEEEEvNT_6ParamsE --------------------------
	.section	.text._ZN7cutlass13device_kernelINS_4gemm6kernel13GemmUniversalIN4cute5tupleIJiiiiEEENS1_10collective13CollectiveMmaINS1_34MainloopSm90TmaGmmaWarpSpecializedILi3ENS5_IJNS4_1CILi1EEENSA_ILi2EEESB_EEENS1_35KernelTmaWarpSpecializedCooperativeEEENS5_IJNSA_ILi128EEENSA_ILi256EEENSA_ILi64EEEEEENS_10bfloat16_tENS5_IJlSB_lEEESK_SL_NS4_8TiledMMAINS4_8MMA_AtomIJNS4_4SM904GMMA28MMA_64x256x16_F32BF16BF16_SSILNSP_5MajorE0ELSR_0ELNSP_7ScaleInE1ELSS_1EEEEEENS4_6LayoutINS5_IJSC_SB_SB_EEENS5_IJSB_NSA_ILi0EEESX_EEEEENS5_IJNS4_10UnderscoreES10_S10_EEEEENS4_23SM90_TMA_LOAD_MULTICASTENS4_14ComposedLayoutINS4_7SwizzleILi3ELi4ELi3EEENS4_18smem_ptr_flag_bitsILi16EEENSV_INS5_IJNSA_ILi8EEESI_EEENS5_IJSI_SB_EEEEEEEvNS4_8identityENS4_13SM90_TMA_LOADES1D_vS1E_EENS_8epilogue10collective6detail29Sm90TmaWarpSpecializedAdapterINS1I_15DefaultEpilogueISK_SL_SL_NS1H_6thread17LinearCombinationISK_Li1EffLNS1M_9ScaleType4KindE0ELNS_15FloatRoundStyleE2ESK_EENS1_15EpilogueDefaultEEEEEvvEEEEvNT_6ParamsE,"ax",@progbits
	.align	128
.text._ZN7cutlass13device_kernelINS_4gemm6kernel13GemmUniversalIN4cute5tupleIJiiiiEEENS1_10collective13CollectiveMmaINS1_34MainloopSm90TmaGmmaWarpSpecializedILi3ENS5_IJNS4_1CILi1EEENSA_ILi2EEESB_EEENS1_35KernelTmaWarpSpecializedCooperativeEEENS5_IJNSA_ILi128EEENSA_ILi256EEENSA_ILi64EEEEEENS_10bfloat16_tENS5_IJlSB_lEEESK_SL_NS4_8TiledMMAINS4_8MMA_AtomIJNS4_4SM904GMMA28MMA_64x256x16_F32BF16BF16_SSILNSP_5MajorE0ELSR_0ELNSP_7ScaleInE1ELSS_1EEEEEENS4_6LayoutINS5_IJSC_SB_SB_EEENS5_IJSB_NSA_ILi0EEESX_EEEEENS5_IJNS4_10UnderscoreES10_S10_EEEEENS4_23SM90_TMA_LOAD_MULTICASTENS4_14ComposedLayoutINS4_7SwizzleILi3ELi4ELi3EEENS4_18smem_ptr_flag_bitsILi16EEENSV_INS5_IJNSA_ILi8EEESI_EEENS5_IJSI_SB_EEEEEEEvNS4_8identityENS4_13SM90_TMA_LOADES1D_vS1E_EENS_8epilogue10collective6detail29Sm90TmaWarpSpecializedAdapterINS1I_15DefaultEpilogueISK_SL_SL_NS1H_6thread17LinearCombinationISK_Li1EffLNS1M_9ScaleType4KindE0ELNS_15FloatRoundStyleE2ESK_EENS1_15EpilogueDefaultEEEEEvvEEEEvNT_6ParamsE:
        .type           _ZN7cutlass13device_kernelINS_4gemm6kernel13GemmUniversalIN4cute5tupleIJiiiiEEENS1_10collective13CollectiveMmaINS1_34MainloopSm90TmaGmmaWarpSpecializedILi3ENS5_IJNS4_1CILi1EEENSA_ILi2EEESB_EEENS1_35KernelTmaWarpSpecializedCooperativeEEENS5_IJNSA_ILi128EEENSA_ILi256EEENSA_ILi64EEEEEENS_10bfloat16_tENS5_IJlSB_lEEESK_SL_NS4_8TiledMMAINS4_8MMA_AtomIJNS4_4SM904GMMA28MMA_64x256x16_F32BF16BF16_SSILNSP_5MajorE0ELSR_0ELNSP_7ScaleInE1ELSS_1EEEEEENS4_6LayoutINS5_IJSC_SB_SB_EEENS5_IJSB_NSA_ILi0EEESX_EEEEENS5_IJNS4_10UnderscoreES10_S10_EEEEENS4_23SM90_TMA_LOAD_MULTICASTENS4_14ComposedLayoutINS4_7SwizzleILi3ELi4ELi3EEENS4_18smem_ptr_flag_bitsILi16EEENSV_INS5_IJNSA_ILi8EEESI_EEENS5_IJSI_SB_EEEEEEEvNS4_8identityENS4_13SM90_TMA_LOADES1D_vS1E_EENS_8epilogue10collective6detail29Sm90TmaWarpSpecializedAdapterINS1I_15DefaultEpilogueISK_SL_SL_NS1H_6thread17LinearCombinationISK_Li1EffLNS1M_9ScaleType4KindE0ELNS_15FloatRoundStyleE2ESK_EENS1_15EpilogueDefaultEEEEEvvEEEEvNT_6ParamsE,@function
        .size           _ZN7cutlass13device_kernelINS_4gemm6kernel13GemmUniversalIN4cute5tupleIJiiiiEEENS1_10collective13CollectiveMmaINS1_34MainloopSm90TmaGmmaWarpSpecializedILi3ENS5_IJNS4_1CILi1EEENSA_ILi2EEESB_EEENS1_35KernelTmaWarpSpecializedCooperativeEEENS5_IJNSA_ILi128EEENSA_ILi256EEENSA_ILi64EEEEEENS_10bfloat16_tENS5_IJlSB_lEEESK_SL_NS4_8TiledMMAINS4_8MMA_AtomIJNS4_4SM904GMMA28MMA_64x256x16_F32BF16BF16_SSILNSP_5MajorE0ELSR_0ELNSP_7ScaleInE1ELSS_1EEEEEENS4_6LayoutINS5_IJSC_SB_SB_EEENS5_IJSB_NSA_ILi0EEESX_EEEEENS5_IJNS4_10UnderscoreES10_S10_EEEEENS4_23SM90_TMA_LOAD_MULTICASTENS4_14ComposedLayoutINS4_7SwizzleILi3ELi4ELi3EEENS4_18smem_ptr_flag_bitsILi16EEENSV_INS5_IJNSA_ILi8EEESI_EEENS5_IJSI_SB_EEEEEEEvNS4_8identityENS4_13SM90_TMA_LOADES1D_vS1E_EENS_8epilogue10collective6detail29Sm90TmaWarpSpecializedAdapterINS1I_15DefaultEpilogueISK_SL_SL_NS1H_6thread17LinearCombinationISK_Li1EffLNS1M_9ScaleType4KindE0ELNS_15FloatRoundStyleE2ESK_EENS1_15EpilogueDefaultEEEEEvvEEEEvNT_6ParamsE,(.L_x_325 - _ZN7cutlass13device_kernelINS_4gemm6kernel13GemmUniversalIN4cute5tupleIJiiiiEEENS1_10collective13CollectiveMmaINS1_34MainloopSm90TmaGmmaWarpSpecializedILi3ENS5_IJNS4_1CILi1EEENSA_ILi2EEESB_EEENS1_35KernelTmaWarpSpecializedCooperativeEEENS5_IJNSA_ILi128EEENSA_ILi256EEENSA_ILi64EEEEEENS_10bfloat16_tENS5_IJlSB_lEEESK_SL_NS4_8TiledMMAINS4_8MMA_AtomIJNS4_4SM904GMMA28MMA_64x256x16_F32BF16BF16_SSILNSP_5MajorE0ELSR_0ELNSP_7ScaleInE1ELSS_1EEEEEENS4_6LayoutINS5_IJSC_SB_SB_EEENS5_IJSB_NSA_ILi0EEESX_EEEEENS5_IJNS4_10UnderscoreES10_S10_EEEEENS4_23SM90_TMA_LOAD_MULTICASTENS4_14ComposedLayoutINS4_7SwizzleILi3ELi4ELi3EEENS4_18smem_ptr_flag_bitsILi16EEENSV_INS5_IJNSA_ILi8EEESI_EEENS5_IJSI_SB_EEEEEEEvNS4_8identityENS4_13SM90_TMA_LOADES1D_vS1E_EENS_8epilogue10collective6detail29Sm90TmaWarpSpecializedAdapterINS1I_15DefaultEpilogueISK_SL_SL_NS1H_6thread17LinearCombinationISK_Li1EffLNS1M_9ScaleType4KindE0ELNS_15FloatRoundStyleE2ESK_EENS1_15EpilogueDefaultEEEEEvvEEEEvNT_6ParamsE)
        .other          _ZN7cutlass13device_kernelINS_4gemm6kernel13GemmUniversalIN4cute5tupleIJiiiiEEENS1_10collective13CollectiveMmaINS1_34MainloopSm90TmaGmmaWarpSpecializedILi3ENS5_IJNS4_1CILi1EEENSA_ILi2EEESB_EEENS1_35KernelTmaWarpSpecializedCooperativeEEENS5_IJNSA_ILi128EEENSA_ILi256EEENSA_ILi64EEEEEENS_10bfloat16_tENS5_IJlSB_lEEESK_SL_NS4_8TiledMMAINS4_8MMA_AtomIJNS4_4SM904GMMA28MMA_64x256x16_F32BF16BF16_SSILNSP_5MajorE0ELSR_0ELNSP_7ScaleInE1ELSS_1EEEEEENS4_6LayoutINS5_IJSC_SB_SB_EEENS5_IJSB_NSA_ILi0EEESX_EEEEENS5_IJNS4_10UnderscoreES10_S10_EEEEENS4_23SM90_TMA_LOAD_MULTICASTENS4_14ComposedLayoutINS4_7SwizzleILi3ELi4ELi3EEENS4_18smem_ptr_flag_bitsILi16EEENSV_INS5_IJNSA_ILi8EEESI_EEENS5_IJSI_SB_EEEEEEEvNS4_8identityENS4_13SM90_TMA_LOADES1D_vS1E_EENS_8epilogue10collective6detail29Sm90TmaWarpSpecializedAdapterINS1I_15DefaultEpilogueISK_SL_SL_NS1H_6thread17LinearCombinationISK_Li1EffLNS1M_9ScaleType4KindE0ELNS_15FloatRoundStyleE2ESK_EENS1_15EpilogueDefaultEEEEEvvEEEEvNT_6ParamsE,@"STO_CUDA_ENTRY STV_DEFAULT"
_ZN7cutlass13device_kernelINS_4gemm6kernel13GemmUniversalIN4cute5tupleIJiiiiEEENS1_10collective13CollectiveMmaINS1_34MainloopSm90TmaGmmaWarpSpecializedILi3ENS5_IJNS4_1CILi1EEENSA_ILi2EEESB_EEENS1_35KernelTmaWarpSpecializedCooperativeEEENS5_IJNSA_ILi128EEENSA_ILi256EEENSA_ILi64EEEEEENS_10bfloat16_tENS5_IJlSB_lEEESK_SL_NS4_8TiledMMAINS4_8MMA_AtomIJNS4_4SM904GMMA28MMA_64x256x16_F32BF16BF16_SSILNSP_5MajorE0ELSR_0ELNSP_7ScaleInE1ELSS_1EEEEEENS4_6LayoutINS5_IJSC_SB_SB_EEENS5_IJSB_NSA_ILi0EEESX_EEEEENS5_IJNS4_10UnderscoreES10_S10_EEEEENS4_23SM90_TMA_LOAD_MULTICASTENS4_14ComposedLayoutINS4_7SwizzleILi3ELi4ELi3EEENS4_18smem_ptr_flag_bitsILi16EEENSV_INS5_IJNSA_ILi8EEESI_EEENS5_IJSI_SB_EEEEEEEvNS4_8identityENS4_13SM90_TMA_LOADES1D_vS1E_EENS_8epilogue10collective6detail29Sm90TmaWarpSpecializedAdapterINS1I_15DefaultEpilogueISK_SL_SL_NS1H_6thread17LinearCombinationISK_Li1EffLNS1M_9ScaleType4KindE0ELNS_15FloatRoundStyleE2ESK_EENS1_15EpilogueDefaultEEEEEvvEEEEvNT_6ParamsE:
[----:B------:R-:W0:Y:S01]  /*0000*/  LDC R1, c[0x0][0x28] ;  /* 0x00000a00ff017b82 */ /* 0x000e220000000800 */
[----:B------:R-:W1:Y:S01]  /*0010*/  S2R R18, SR_TID.X ;  /* 0x0000000000127919 */ /* 0x000e620000002100 */
[----:B------:R-:W-:Y:S01]  /*0020*/  ELECT P0, URZ, PT ;  /* 0x00000000003f782f */ /* 0x000fe20003800000 */
[----:B------:R-:W-:Y:S01]  /*0030*/  BSSY B0, `(.L_x_0) ;  /* 0x000000f000007945 */ /* 0x000fe20003800000 */
[--C-:B-1----:R-:W-:Y:S02]  /*0040*/  SHF.R.U32.HI R0, RZ, 0x5, R18.reuse ;  /* 0x00000005ff007819 */ /* 0x102fe40000011612 */
[----:B------:R-:W-:-:S03]  /*0050*/  SHF.R.U32.HI R3, RZ, 0x7, R18 ;  /* 0x00000007ff037819 */ /* 0x000fc60000011612 */
[----:B------:R-:W1:Y:S04]  /*0060*/  SHFL.IDX PT, R2, R0, RZ, 0x1f ;  /* 0x00001fff00027589 */ /* 0x000e6800000e0000 */
[----:B------:R2:W3:Y:S01]  /*0070*/  SHFL.IDX PT, R5, R3, RZ, 0x1f ;  /* 0x00001fff03057589 */ /* 0x0004e200000e0000 */
[----:B-1----:R-:W-:-:S13]  /*0080*/  ISETP.NE.OR P0, PT, R2, RZ, !P0 ;  /* 0x000000ff0200720c */ /* 0x002fda0004705670 */
[----:B0-23--:R-:W-:Y:S05]  /*0090*/  @P0 BRA `(.L_x_1) ;  /* 0x0000000000200947 */ /* 0x00dfea0003800000 */
[----:B------:R-:W-:Y:S02]  /*00a0*/  ULDC.64 UR4, c[0x0][0x198] ;  /* 0x0000660000047ab9 */ /* 0x000fe40000000a00 */
[----:B------:R-:W-:Y:S02]  /*00b0*/  UIADD3 UR6, UP0, UR4, 0xf0, URZ ;  /* 0x000000f004067890 */ /* 0x000fe4000ff1e03f */
[----:B------:R-:W-:Y:S02]  /*00c0*/  UIADD3 UR4, UP1, UR4, 0x1f0, URZ ;  /* 0x000001f004047890 */ /* 0x000fe4000ff3e03f */
[----:B------:R-:W-:Y:S02]  /*00d0*/  UIADD3.X UR7, URZ, UR5, URZ, UP0, !UPT ;  /* 0x000000053f077290 */ /* 0x000fe400087fe43f */
[----:B------:R-:W-:-:S07]  /*00e0*/  UIADD3.X UR5, URZ, UR5, URZ, UP1, !UPT ;  /* 0x000000053f057290 */ /* 0x000fce0008ffe43f */
[----:B------:R0:W-:Y:S02]  /*00f0*/  UTMACCTL.PF [UR6] ;  /* 0x00000000060079b9 */ /* 0x0001e40008040000 */
[----:B------:R0:W-:Y:S02]  /*0100*/  UTMACCTL.PF [UR4] ;  /* 0x00000000040079b9 */ /* 0x0001e40008040000 */
[----:B0-----:R-:W-:Y:S01]  /*0110*/  NOP ;  /* 0x0000000000007918 */ /* 0x001fe20000000000 */
.L_x_1:
[----:B------:R-:W-:Y:S05]  /*0120*/  BSYNC B0 ;  /* 0x0000000000007941 */ /* 0x000fea0003800000 */
.L_x_0:
[----:B------:R-:W0:Y:S02]  /*0130*/  SHFL.IDX PT, R3, R0, RZ, 0x1f ;  /* 0x00001fff00037589 */ /* 0x000e2400000e0000 */
[----:B0-----:R-:W-:-:S13]  /*0140*/  ISETP.NE.AND P0, PT, R3, RZ, PT ;  /* 0x000000ff0300720c */ /* 0x001fda0003f05270 */
[----:B------:R-:W-:Y:S05]  /*0150*/  @P0 BRA `(.L_x_2) ;  /* 0x0000000000500947 */ /* 0x000fea0003800000 */
[----:B------:R-:W0:Y:S01]  /*0160*/  S2UR UR8, SR_CgaCtaId ;  /* 0x00000000000879c3 */ /* 0x000e220000008800 */
[----:B------:R-:W-:Y:S01]  /*0170*/  UMOV UR4, 0x400 ;  /* 0x0000040000047882 */ /* 0x000fe20000000000 */
[----:B------:R-:W-:Y:S01]  /*0180*/  UMOV UR5, 0x1 ;  /* 0x0000000100057882 */ /* 0x000fe20000000000 */
[----:B------:R-:W-:Y:S01]  /*0190*/  UMOV UR6, 0x4 ;  /* 0x0000000400067882 */ /* 0x000fe20000000000 */
[----:B------:R-:W-:Y:S01]  /*01a0*/  ELECT P0, URZ, PT ;  /* 0x00000000003f782f */ /* 0x000fe20003800000 */
[----:B------:R-:W-:-:S04]  /*01b0*/  UIADD3 UR6, -UR6, 0x100000, URZ ;  /* 0x0010000006067890 */ /* 0x000fc8000fffe13f */
[----:B------:R-:W-:Y:S02]  /*01c0*/  USHF.L.U32 UR7, UR6, 0xb, URZ ;  /* 0x0000000b06077899 */ /* 0x000fe4000800063f */
[----:B------:R-:W-:Y:S02]  /*01d0*/  USHF.L.U32 UR6, UR6, 0x1, URZ ;  /* 0x0000000106067899 */ /* 0x000fe4000800063f */
[----:B0-----:R-:W-:Y:S02]  /*01e0*/  ULEA UR8, UR8, UR4, 0x18 ;  /* 0x0000000408087291 */ /* 0x001fe4000f8ec03f */
[----:B------:R-:W-:-:S04]  /*01f0*/  UIADD3 UR4, -UR5, 0x100000, URZ ;  /* 0x0010000005047890 */ /* 0x000fc8000fffe13f */
[----:B------:R-:W-:Y:S02]  /*0200*/  USHF.L.U32 UR5, UR4, 0xb, URZ ;  /* 0x0000000b04057899 */ /* 0x000fe4000800063f */
[----:B------:R-:W-:Y:S01]  /*0210*/  USHF.L.U32 UR4, UR4, 0x1, URZ ;  /* 0x0000000104047899 */ /* 0x000fe2000800063f */
[----:B------:R-:W0:Y:S11]  /*0220*/  FENCE.VIEW.ASYNC.S ;  /* 0x00000000000073c6 */ /* 0x000e360000000000 */
[----:B0-----:R0:W1:Y:S01]  /*0230*/  SYNCS.EXCH.64 URZ, [UR8], UR4 ;  /* 0x00000004083f75b2 */ /* 0x0010620008000100 */
[----:B------:R0:W2:Y:S01]  /*0240*/  SYNCS.EXCH.64 URZ, [UR8+0x18], UR6 ;  /* 0x00001806083f75b2 */ /* 0x0000a20008000100 */
[----:B------:R0:W3:Y:S01]  /*0250*/  SYNCS.EXCH.64 URZ, [UR8+0x8], UR4 ;  /* 0x00000804083f75b2 */ /* 0x0000e20008000100 */
[----:B------:R0:W4:Y:S01]  /*0260*/  SYNCS.EXCH.64 URZ, [UR8+0x20], UR6 ;  /* 0x00002006083f75b2 */ /* 0x0001220008000100 */
[----:B------:R0:W0:Y:S01]  /*0270*/  SYNCS.EXCH.64 URZ, [UR8+0x10], UR4 ;  /* 0x00001004083f75b2 */ /* 0x0000220008000100 */
[----:B------:R0:W0:Y:S01]  /*0280*/  SYNCS.EXCH.64 URZ, [UR8+0x28], UR6 ;  /* 0x00002806083f75b2 */ /* 0x0000220008000100 */
[----:B------:R-:W-:Y:S01]  /*0290*/  NOP ;  /* 0x0000000000007918 */ /* 0x000fe20000000000 */
.L_x_2:
[----:B------:R-:W5:Y:S01]  /*02a0*/  SHFL.IDX PT, R0, R0, RZ, 0x1f ;  /* 0x00001fff00007589 */ /* 0x000f6200000e0000 */
[----:B------:R-:W-:Y:S01]  /*02b0*/  SHF.R.S32.HI R7, RZ, 0x1f, R18 ;  /* 0x0000001fff077819 */ /* 0x000fe20000011412 */
[----:B0-----:R-:W0:Y:S01]  /*02c0*/  S2UR UR8, SR_CTAID.X ;  /* 0x00000000000879c3 */ /* 0x001e220000002500 */
[----:B------:R-:W-:Y:S01]  /*02d0*/  ELECT P0, URZ, PT ;  /* 0x00000000003f782f */ /* 0x000fe20003800000 */
[----:B------:R-:W1:Y:S01]  /*02e0*/  S2R R4, SR_CTAID.Y ;  /* 0x0000000000047919 */ /* 0x000e620000002600 */
[----:B------:R-:W-:Y:S01]  /*02f0*/  LEA.HI R7, R7, R18, RZ, 0x7 ;  /* 0x0000001207077211 */ /* 0x000fe200078f38ff */
[----:B------:R-:W-:Y:S01]  /*0300*/  ULDC UR4, c[0x0][0x154] ;  /* 0x0000550000047ab9 */ /* 0x000fe20000000800 */
[----:B------:R-:W-:Y:S01]  /*0310*/  SHF.R.S32.HI R8, RZ, 0x1f, R3 ;  /* 0x0000001fff087819 */ /* 0x000fe20000011403 */
[----:B------:R-:W-:Y:S01]  /*0320*/  NOP ;  /* 0x0000000000007918 */ /* 0x000fe20000000000 */
[----:B------:R-:W-:Y:S01]  /*0330*/  LOP3.LUT R7, R7, 0xffffff80, RZ, 0xc0, !PT ;  /* 0xffffff8007077812 */ /* 0x000fe200078ec0ff */
[----:B------:R-:W2:Y:S01]  /*0340*/  LDC R12, c[0x0][0x140] ;  /* 0x00005000ff0c7b82 */ /* 0x000ea20000000800 */
[----:B------:R-:W-:Y:S01]  /*0350*/  LEA.HI R8, R8, R3, RZ, 0x2 ;  /* 0x0000000308087211 */ /* 0x000fe200078f10ff */
[----:B------:R-:W-:-:S02]  /*0360*/  NOP ;  /* 0x0000000000007918 */ /* 0x000fc40000000000 */
[----:B------:R-:W-:Y:S01]  /*0370*/  IMAD.IADD R6, R18, 0x1, -R7 ;  /* 0x0000000112067824 */ /* 0x000fe200078e0a07 */
[----:B------:R-:W-:-:S03]  /*0380*/  LOP3.LUT R8, R8, 0x3ffffffc, RZ, 0xc0, !PT ;  /* 0x3ffffffc08087812 */ /* 0x000fc600078ec0ff */
[----:B------:R-:W3:Y:S01]  /*0390*/  LDC R10, c[0x0][0x144] ;  /* 0x00005100ff0a7b82 */ /* 0x000ee20000000800 */
[----:B------:R-:W-:Y:S02]  /*03a0*/  SHF.R.S32.HI R7, RZ, 0x1f, R6 ;  /* 0x0000001fff077819 */ /* 0x000fe40000011406 */
[----:B------:R-:W-:Y:S02]  /*03b0*/  LOP3.LUT P2, RZ, R6, 0x7, RZ, 0xc0, !PT ;  /* 0x0000000706ff7812 */ /* 0x000fe4000784c0ff */
[----:B------:R-:W-:Y:S01]  /*03c0*/  LEA.HI R7, R7, R6, RZ, 0x3 ;  /* 0x0000000607077211 */ /* 0x000fe200078f18ff */
[----:B------:R-:W-:Y:S01]  /*03d0*/  VIADD R6, R5, 0xffffffff ;  /* 0xffffffff05067836 */ /* 0x000fe20000000000 */
[----:B-----5:R-:W-:Y:S02]  /*03e0*/  ISETP.NE.OR P0, PT, R0, RZ, !P0 ;  /* 0x000000ff0000720c */ /* 0x020fe40004705670 */
[--C-:B------:R-:W-:Y:S02]  /*03f0*/  SHF.R.S32.HI R0, RZ, 0x3, R7.reuse ;  /* 0x00000003ff007819 */ /* 0x100fe40000011407 */
[----:B------:R-:W-:-:S02]  /*0400*/  SHF.R.S32.HI R7, RZ, 0x1f, R7 ;  /* 0x0000001fff077819 */ /* 0x000fc40000011407 */
[----:B------:R-:W-:Y:S02]  /*0410*/  ISETP.GE.U32.AND P5, PT, R6, 0x2, PT ;  /* 0x000000020600780c */ /* 0x000fe40003fa6070 */
[----:B------:R-:W-:Y:S02]  /*0420*/  LEA.HI R7, R7, R0, RZ, 0x2 ;  /* 0x0000000007077211 */ /* 0x000fe400078f10ff */
[----:B--2---:R-:W-:Y:S02]  /*0430*/  ISETP.EQ.U32.AND P3, PT, R12, 0x1, PT ;  /* 0x000000010c00780c */ /* 0x004fe40003f62070 */
[----:B-1----:R-:W-:Y:S01]  /*0440*/  I2FP.F32.U32 R9, R4 ;  /* 0x0000000400097245 */ /* 0x002fe20000201000 */
[----:B------:R-:W-:Y:S01]  /*0450*/  VOTEU.ALL UP0, P0 ;  /* 0x00000000003f7886 */ /* 0x000fe20000000000 */
[----:B------:R-:W-:Y:S01]  /*0460*/  LOP3.LUT R7, R7, 0xfffffffc, RZ, 0xc0, !PT ;  /* 0xfffffffc07077812 */ /* 0x000fe200078ec0ff */
[----:B------:R-:W-:Y:S02]  /*0470*/  VOTEU.ALL UP1, P0 ;  /* 0x00000000003f7886 */ /* 0x000fe40000020000 */
[----:B------:R-:W-:Y:S01]  /*0480*/  FMUL R11, R9, UR4 ;  /* 0x00000004090b7c20 */ /* 0x000fe20008400000 */
[----:B------:R-:W-:Y:S01]  /*0490*/  IMAD.IADD R9, R3, 0x1, -R8 ;  /* 0x0000000103097824 */ /* 0x000fe200078e0a08 */
[----:B0-----:R-:W-:Y:S01]  /*04a0*/  I2FP.F32.U32 R8, UR8 ;  /* 0x0000000800087c45 */ /* 0x001fe20008201000 */
[----:B------:R-:W-:Y:S01]  /*04b0*/  IMAD.IADD R0, R0, 0x1, -R7 ;  /* 0x0000000100007824 */ /* 0x000fe200078e0a07 */
[----:B------:R-:W0:Y:S01]  /*04c0*/  @!UP0 S2UR UR7, SR_CgaCtaId ;  /* 0x00000000000789c3 */ /* 0x000e220000008800 */
[----:B------:R-:W-:Y:S01]  /*04d0*/  ULDC UR4, c[0x0][0x150] ;  /* 0x0000540000047ab9 */ /* 0x000fe20000000800 */
[----:B------:R-:W1:Y:S01]  /*04e0*/  F2I.U32.TRUNC.NTZ R11, R11 ;  /* 0x0000000b000b7305 */ /* 0x000e62000020f000 */
[----:B------:R-:W-:Y:S01]  /*04f0*/  FMUL R8, R8, UR4 ;  /* 0x0000000408087c20 */ /* 0x000fe20008400000 */
[----:B------:R-:W-:Y:S01]  /*0500*/  SHF.R.S32.HI R3, RZ, 0x1f, R2 ;  /* 0x0000001fff037819 */ /* 0x000fe20000011402 */
[----:B------:R-:W-:Y:S01]  /*0510*/  IMAD R9, R9, 0x4, R0 ;  /* 0x0000000409097824 */ /* 0x000fe200078e0200 */
[----:B------:R-:W-:Y:S01]  /*0520*/  UMOV UR4, 0x20 ;  /* 0x0000002000047882 */ /* 0x000fe20000000000 */
[----:B------:R-:W-:Y:S01]  /*0530*/  @!UP0 UMOV UR6, 0x400 ;  /* 0x0000040000068882 */ /* 0x000fe20000000000 */
[----:B------:R-:W2:Y:S01]  /*0540*/  LDC R7, c[0x0][0x148] ;  /* 0x00005200ff077b82 */ /* 0x000ea20000000800 */
[----:B------:R-:W-:Y:S01]  /*0550*/  LEA.HI R3, R3, R2, RZ, 0x2 ;  /* 0x0000000203037211 */ /* 0x000fe200078f10ff */
[----:B------:R-:W5:Y:S01]  /*0560*/  F2I.U32.TRUNC.NTZ R8, R8 ;  /* 0x0000000800087305 */ /* 0x000f62000020f000 */
[----:B------:R-:W-:Y:S01]  /*0570*/  IMAD.SHL.U32 R22, R9, 0x4, RZ ;  /* 0x0000000409167824 */ /* 0x000fe200078e00ff */
[----:B------:R-:W-:-:S04]  /*0580*/  @!UP0 UIADD3 UR4, -UR4, 0x100000, URZ ;  /* 0x0010000004048890 */ /* 0x000fc8000fffe13f */
[----:B------:R-:W-:Y:S02]  /*0590*/  @!UP0 USHF.L.U32 UR5, UR4, 0xb, URZ ;  /* 0x0000000b04058899 */ /* 0x000fe4000800063f */
[----:B------:R-:W-:Y:S01]  /*05a0*/  @!UP0 USHF.L.U32 UR4, UR4, 0x1, URZ ;  /* 0x0000000104048899 */ /* 0x000fe2000800063f */
[----:B------:R-:W-:Y:S02]  /*05b0*/  LOP3.LUT R3, R3, 0xfffffffc, RZ, 0xc0, !PT ;  /* 0xfffffffc03037812 */ /* 0x000fe400078ec0ff */
[----:B------:R-:W-:Y:S01]  /*05c0*/  LOP3.LUT R22, R9, 0xc, R22, 0x78, !PT ;  /* 0x0000000c09167812 */ /* 0x000fe200078e7816 */
[----:B-1----:R-:W-:Y:S02]  /*05d0*/  IMAD.MOV R21, RZ, RZ, -R11 ;  /* 0x000000ffff157224 */ /* 0x002fe400078e0a0b */
[----:B------:R-:W-:Y:S01]  /*05e0*/  IMAD.IADD R0, R2, 0x1, -R3 ;  /* 0x0000000102007824 */ /* 0x000fe200078e0a03 */
[----:B0-----:R-:W-:Y:S01]  /*05f0*/  @!UP0 ULEA UR6, UR7, UR6, 0x18 ;  /* 0x0000000607068291 */ /* 0x001fe2000f8ec03f */
[----:B-----5:R-:W-:-:S03]  /*0600*/  IMAD.MOV R3, RZ, RZ, -R8 ;  /* 0x000000ffff037224 */ /* 0x020fc600078e0a08 */
[----:B------:R-:W-:Y:S01]  /*0610*/  ISETP.NE.AND P1, PT, R0, 0x3, PT ;  /* 0x000000030000780c */ /* 0x000fe20003f25270 */
[----:B------:R-:W-:Y:S01]  /*0620*/  VOTEU.ALL UP0, P0 ;  /* 0x00000000003f7886 */ /* 0x000fe20000000000 */
[----:B------:R-:W-:Y:S01]  /*0630*/  ISETP.LT.U32.AND P0, PT, R22, 0x2, !P2 ;  /* 0x000000021600780c */ /* 0x000fe20005701070 */
[----:B---3--:R-:W-:Y:S01]  /*0640*/  IMAD R3, R10, R3, UR8 ;  /* 0x000000080a037e24 */ /* 0x008fe2000f8e0203 */
[----:B------:R-:W-:Y:S01]  /*0650*/  ISETP.EQ.OR P1, PT, R0, RZ, !P1 ;  /* 0x000000ff0000720c */ /* 0x000fe20004f22670 */
[----:B--2---:R-:W-:Y:S01]  /*0660*/  IMAD R9, R7, R21, R4 ;  /* 0x0000001507097224 */ /* 0x004fe200078e0204 */
[C---:B------:R-:W-:Y:S02]  /*0670*/  ISETP.NE.AND P2, PT, R5.reuse, RZ, PT ;  /* 0x000000ff0500720c */ /* 0x040fe40003f45270 */
[----:B------:R-:W-:Y:S01]  /*0680*/  ISETP.EQ.AND P1, PT, R5, RZ, P1 ;  /* 0x000000ff0500720c */ /* 0x000fe20000f22270 */
[----:B------:R-:W0:Y:S02]  /*0690*/  FENCE.VIEW.ASYNC.S ;  /* 0x00000000000073c6 */ /* 0x000e240000000000 */
[----:B0-----:R0:W1:Y:S01]  /*06a0*/  @!UP0 SYNCS.EXCH.64 URZ, [UR6+0x40], UR4 ;  /* 0x00004004063f85b2 */ /* 0x0010620008000100 */
[----:B------:R-:W-:-:S02]  /*06b0*/  ISETP.NE.AND P4, PT, R9, R22, PT ;  /* 0x000000160900720c */ /* 0x000fc40003f85270 */
[----:B------:R-:W-:Y:S02]  /*06c0*/  SEL R19, RZ, 0x1, !P1 ;  /* 0x00000001ff137807 */ /* 0x000fe40004800000 */
[----:B------:R-:W-:Y:S02]  /*06d0*/  ISETP.EQ.OR P4, PT, R3, RZ, !P4 ;  /* 0x000000ff0300720c */ /* 0x000fe40006782670 */
[----:B------:R-:W-:Y:S02]  /*06e0*/  SEL R19, R19, 0x2, P5 ;  /* 0x0000000213137807 */ /* 0x000fe40002800000 */
[----:B------:R-:W-:-:S04]  /*06f0*/  PLOP3.LUT P0, PT, P0, P4, PT, 0x80, 0x0 ;  /* 0x000000000000781c */ /* 0x000fc80000709070 */
[----:B------:R-:W-:Y:S01]  /*0700*/  P2R R156, PR, RZ, 0x1 ;  /* 0x00000001ff9c7803 */ /* 0x000fe20000000000 */
[----:B------:R0:W2:Y:S01]  /*0710*/  @!UP1 SYNCS.EXCH.64 URZ, [UR6+0x48], UR4 ;  /* 0x00004804063f95b2 */ /* 0x0000a20008000100 */
[----:B------:R-:W-:Y:S01]  /*0720*/  NOP ;  /* 0x0000000000007918 */ /* 0x000fe20000000000 */
[----:B------:R-:W-:Y:S06]  /*0730*/  @!P3 BRA `(.L_x_3) ;  /* 0x000000000008b947 */ /* 0x000fec0003800000 */
[----:B-12-4-:R-:W-:Y:S01]  /*0740*/  UCGABAR_ARV ;  /* 0x00000000000079c7 */ /* 0x016fe20008000000 */
[----:B------:R-:W-:Y:S05]  /*0750*/  BRA `(.L_x_4) ;  /* 0x0000000000047947 */ /* 0x000fea0003800000 */
.L_x_3:
[----:B-12-4-:R-:W-:Y:S01]  /*0760*/  NOP ;  /* 0x0000000000007918 */ /* 0x016fe20000000000 */
.L_x_4:
[----:B------:R-:W1:Y:S01]  /*0770*/  LDC R2, c[0x0][0x65c] ;  /* 0x00019700ff027b82 */ /* 0x000e620000000800 */
[----:B------:R-:W-:Y:S02]  /*0780*/  IMAD.U32 R8, RZ, RZ, UR8 ;  /* 0x00000008ff087e24 */ /* 0x000fe4000f8e00ff */
[----:B------:R-:W-:Y:S01]  /*0790*/  IMAD.MOV.U32 R9, RZ, RZ, RZ ;  /* 0x000000ffff097224 */ /* 0x000fe200078e00ff */
[----:B-1----:R-:W-:-:S04]  /*07a0*/  ISETP.NE.AND P1, PT, R2, 0x1, PT ;  /* 0x000000010200780c */ /* 0x002fc80003f25270 */
[----:B------:R-:W-:-:S09]  /*07b0*/  P2R R5, PR, RZ, 0x2 ;  /* 0x00000002ff057803 */ /* 0x000fd20000000000 */
[----:B------:R-:W1:Y:S01]  /*07c0*/  @P1 LDC R17, c[0x0][0x10] ;  /* 0x00000400ff111b82 */ /* 0x000e620000000800 */
[----:B------:R-:W-:Y:S02]  /*07d0*/  @P1 IMAD.MOV.U32 R5, RZ, RZ, RZ ;  /* 0x000000ffff051224 */ /* 0x000fe400078e00ff */
[----:B------:R-:W-:-:S05]  /*07e0*/  @P1 IMAD.MOV.U32 R13, RZ, RZ, RZ ;  /* 0x000000ffff0d1224 */ /* 0x000fca00078e00ff */
[----:B------:R-:W2:Y:S01]  /*07f0*/  @!P1 LDC R11, c[0x0][0xc] ;  /* 0x00000300ff0b9b82 */ /* 0x000ea20000000800 */
[----:B-1----:R-:W-:-:S04]  /*0800*/  @P1 IMAD.WIDE.U32 R16, R17, UR8, R4 ;  /* 0x0000000811101c25 */ /* 0x002fc8000f8e0004 */
[----:B------:R-:W-:Y:S02]  /*0810*/  @P1 IMAD.IADD R17, R17, 0x1, R13 ;  /* 0x0000000111111824 */ /* 0x000fe400078e020d */
[----:B--2---:R-:W-:-:S04]  /*0820*/  @!P1 IMAD.WIDE.U32 R8, R4, R11, R8 ;  /* 0x0000000b04089225 */ /* 0x004fc800078e0008 */
[----:B------:R-:W-:Y:S02]  /*0830*/  @!P1 IMAD.MOV.U32 R16, RZ, RZ, R8 ;  /* 0x000000ffff109224 */ /* 0x000fe400078e0008 */
[----:B------:R-:W-:Y:S01]  /*0840*/  @!P1 IMAD.MOV.U32 R17, RZ, RZ, R9 ;  /* 0x000000ffff119224 */ /* 0x000fe200078e0009 */
[----:B------:R-:W-:Y:S06]  /*0850*/  @!P3 BRA `(.L_x_5) ;  /* 0x00000000000cb947 */ /* 0x000fec0003800000 */
[----:B------:R-:W-:Y:S01]  /*0860*/  UCGABAR_WAIT ;  /* 0x0000000000007dc7 */ /* 0x000fe20008000000 */
[----:B------:R-:W-:Y:S01]  /*0870*/  CCTL.IVALL ;  /* 0x00000000ff00798f */ /* 0x000fe20002000000 */
[----:B------:R-:W-:Y:S05]  /*0880*/  BRA `(.L_x_6) ;  /* 0x0000000000047947 */ /* 0x000fea0003800000 */
.L_x_5:
[----:B------:R-:W-:Y:S06]  /*0890*/  BAR.SYNC.DEFER_BLOCKING 0x0 ;  /* 0x0000000000007b1d */ /* 0x000fec0000010000 */
.L_x_6:
[----:B------:R-:W-:Y:S05]  /*08a0*/  @!P2 BRA `(.L_x_7) ;  /* 0x000000980070a947 */ /* 0x000fea0003800000 */
[----:B------:R-:W-:-:S13]  /*08b0*/  ISETP.GT.U32.AND P0, PT, R6, 0x1, PT ;  /* 0x000000010600780c */ /* 0x000fda0003f04070 */
[----:B0-----:R-:W-:Y:S05]  /*08c0*/  @P0 EXIT ;  /* 0x000000000000094d */ /* 0x001fea0003800000 */
[----:B------:R-:W-:Y:S01]  /*08d0*/  ULDC.64 UR4, c[0x0][0x650] ;  /* 0x0001940000047ab9 */ /* 0x000fe20000000a00 */
[----:B------:R-:W-:Y:S01]  /*08e0*/  PRMT R0, RZ, 0x7610, R0 ;  /* 0x00007610ff007816 */ /* 0x000fe20000000000 */
[----:B------:R-:W-:Y:S01]  /*08f0*/  IMAD.MOV.U32 R153, RZ, RZ, -0x1 ;  /* 0xffffffffff997424 */ /* 0x000fe200078e00ff */
[----:B------:R-:W-:Y:S01]  /*0900*/  ISETP.GE.U32.AND P0, PT, R16, UR4, PT ;  /* 0x0000000410007c0c */ /* 0x000fe2000bf06070 */
[----:B------:R-:W-:Y:S02]  /*0910*/  IMAD.MOV.U32 R152, RZ, RZ, -0x1 ;  /* 0xffffffffff987424 */ /* 0x000fe400078e00ff */
[----:B------:R-:W-:Y:S01]  /*0920*/  IMAD.MOV.U32 R23, RZ, RZ, -0x1 ;  /* 0xffffffffff177424 */ /* 0x000fe200078e00ff */
[----:B------:R-:W-:-:S13]  /*0930*/  ISETP.GE.U32.AND.EX P0, PT, R17, UR5, PT, P0 ;  /* 0x0000000511007c0c */ /* 0x000fda000bf06100 */
[----:B------:R-:W-:Y:S05]  /*0940*/  @P0 BRA `(.L_x_8) ;  /* 0x00000004002c0947 */ /* 0x000fea0003800000 */
[----:B------:R-:W0:Y:S01]  /*0950*/  LDC.64 R24, c[0x0][0x628] ;  /* 0x00018a00ff187b82 */ /* 0x000e220000000a00 */
[----:B------:R-:W-:Y:S02]  /*0960*/  IMAD.MOV.U32 R8, RZ, RZ, R16 ;  /* 0x000000ffff087224 */ /* 0x000fe400078e0010 */
[----:B------:R-:W-:-:S05]  /*0970*/  IMAD.MOV.U32 R9, RZ, RZ, R17 ;  /* 0x000000ffff097224 */ /* 0x000fca00078e0011 */
[----:B------:R-:W1:Y:S08]  /*0980*/  LDC R0, c[0x0][0x630] ;  /* 0x00018c00ff007b82 */ /* 0x000e700000000800 */
[----:B------:R-:W2:Y:S01]  /*0990*/  LDC.64 R26, c[0x0][0x620] ;  /* 0x00018800ff1a7b82 */ /* 0x000ea20000000a00 */
[----:B0-----:R-:W-:-:S04]  /*09a0*/  ISETP.NE.U32.AND P0, PT, R24, RZ, PT ;  /* 0x000000ff1800720c */ /* 0x001fc80003f05070 */
[----:B------:R-:W-:-:S13]  /*09b0*/  ISETP.NE.AND.EX P0, PT, R25, RZ, PT, P0 ;  /* 0x000000ff1900720c */ /* 0x000fda0003f05300 */
[----:B-12---:R-:W-:Y:S05]  /*09c0*/  @!P0 BRA `(.L_x_9) ;  /* 0x0000000000288947 */ /* 0x006fea0003800000 */
[----:B------:R-:W0:Y:S02]  /*09d0*/  LDC R13, c[0x0][0x634] ;  /* 0x00018d00ff0d7b82 */ /* 0x000e240000000800 */
[----:B0-----:R-:W-:-:S05]  /*09e0*/  IADD3 R13, P0, R16, R13, RZ ;  /* 0x0000000d100d7210 */ /* 0x001fca0007f1e0ff */
[----:B------:R-:W-:-:S04]  /*09f0*/  IMAD.X R15, RZ, RZ, R17, P0 ;  /* 0x000000ffff0f7224 */ /* 0x000fc800000e0611 */
[----:B------:R-:W-:-:S04]  /*0a00*/  IMAD.WIDE.U32 R8, R15, R24, RZ ;  /* 0x000000180f087225 */ /* 0x000fc800078e00ff */
[----:B------:R-:W-:-:S04]  /*0a10*/  IMAD.WIDE.U32 R10, P0, R13, R25, R8 ;  /* 0x000000190d0a7225 */ /* 0x000fc80007800008 */
[----:B------:R-:W-:-:S04]  /*0a20*/  IMAD.WIDE.U32 R8, R13, R24, RZ ;  /* 0x000000180d087225 */ /* 0x000fc800078e00ff */
[----:B------:R-:W-:Y:S01]  /*0a30*/  IMAD.X R13, RZ, RZ, RZ, P0 ;  /* 0x000000ffff0d7224 */ /* 0x000fe200000e06ff */
[----:B------:R-:W-:Y:S01]  /*0a40*/  IADD3 RZ, P0, R9, R10, RZ ;  /* 0x0000000a09ff7210 */ /* 0x000fe20007f1e0ff */
[----:B------:R-:W-:-:S04]  /*0a50*/  IMAD.MOV.U32 R12, RZ, RZ, R11 ;  /* 0x000000ffff0c7224 */ /* 0x000fc800078e000b */
[----:B------:R-:W-:-:S08]  /*0a60*/  IMAD.WIDE.U32.X R8, R15, R25, R12, P0 ;  /* 0x000000190f087225 */ /* 0x000fd000000e040c */
.L_x_9:
[----:B------:R-:W0:Y:S01]  /*0a70*/  LDC.64 R24, c[0x0][0x640] ;  /* 0x00019000ff187b82 */ /* 0x000e220000000a00 */
[-CC-:B------:R-:W-:Y:S01]  /*0a80*/  SHF.R.U64 R28, R8, R0.reuse, R9.reuse ;  /* 0x00000000081c7219 */ /* 0x180fe20000001209 */
[----:B------:R-:W-:Y:S01]  /*0a90*/  IMAD R30, R7, R21, R4 ;  /* 0x00000015071e7224 */ /* 0x000fe200078e0204 */
[----:B------:R-:W-:Y:S01]  /*0aa0*/  SHF.R.U32.HI R0, RZ, R0, R9 ;  /* 0x00000000ff007219 */ /* 0x000fe20000011609 */
[----:B------:R-:W-:Y:S01]  /*0ab0*/  IMAD.MOV.U32 R21, RZ, RZ, 0x1 ;  /* 0x00000001ff157424 */ /* 0x000fe200078e00ff */
[----:B------:R-:W-:-:S03]  /*0ac0*/  IADD3 R5, P0, RZ, -R28, RZ ;  /* 0x8000001cff057210 */ /* 0x000fc60007f1e0ff */
[----:B------:R-:W1:Y:S02]  /*0ad0*/  LDC R6, c[0x0][0x618] ;  /* 0x00018600ff067b82 */ /* 0x000e640000000800 */
[----:B------:R-:W-:-:S04]  /*0ae0*/  IMAD.X R9, RZ, RZ, ~R0, P0 ;  /* 0x000000ffff097224 */ /* 0x000fc800000e0e00 */
[-C--:B------:R-:W-:Y:S02]  /*0af0*/  IMAD R0, R9, R26.reuse, RZ ;  /* 0x0000001a09007224 */ /* 0x080fe400078e02ff */
[----:B------:R-:W2:Y:S01]  /*0b00*/  LDC R11, c[0x0][0x608] ;  /* 0x00018200ff0b7b82 */ /* 0x000ea20000000800 */
[----:B------:R-:W-:-:S04]  /*0b10*/  IMAD.WIDE.U32 R8, R5, R26, R16 ;  /* 0x0000001a05087225 */ /* 0x000fc800078e0010 */
[----:B------:R-:W-:-:S03]  /*0b20*/  IMAD R5, R5, R27, R0 ;  /* 0x0000001b05057224 */ /* 0x000fc600078e0200 */
[----:B------:R-:W3:Y:S01]  /*0b30*/  LDC R12, c[0x0][0x658] ;  /* 0x00019600ff0c7b82 */ /* 0x000ee20000000800 */
[----:B0-----:R-:W-:Y:S01]  /*0b40*/  ISETP.NE.U32.AND P0, PT, R24, RZ, PT ;  /* 0x000000ff1800720c */ /* 0x001fe20003f05070 */
[----:B------:R-:W-:Y:S02]  /*0b50*/  IMAD.IADD R5, R9, 0x1, R5 ;  /* 0x0000000109057824 */ /* 0x000fe400078e0205 */
[----:B------:R-:W-:Y:S01]  /*0b60*/  IMAD.MOV.U32 R9, RZ, RZ, -0x1 ;  /* 0xffffffffff097424 */ /* 0x000fe200078e00ff */
[----:B------:R-:W-:-:S03]  /*0b70*/  ISETP.NE.AND.EX P0, PT, R25, RZ, PT, P0 ;  /* 0x000000ff1900720c */ /* 0x000fc60003f05300 */
[----:B------:R-:W0:Y:S01]  /*0b80*/  LDC R15, c[0x0][0x600] ;  /* 0x00018000ff0f7b82 */ /* 0x000e220000000800 */
[-CC-:B-1----:R-:W-:Y:S02]  /*0b90*/  SHF.R.U64 R13, R8, R6.reuse, R5.reuse ;  /* 0x00000006080d7219 */ /* 0x182fe40000001205 */
[----:B------:R-:W-:-:S05]  /*0ba0*/  SHF.R.U32.HI R0, RZ, R6, R5 ;  /* 0x00000006ff007219 */ /* 0x000fca0000011605 */
[----:B------:R-:W1:Y:S01]  /*0bb0*/  LDC R14, c[0x0][0x648] ;  /* 0x00019200ff0e7b82 */ /* 0x000e620000000800 */
[-CC-:B--2---:R-:W-:Y:S02]  /*0bc0*/  SHF.R.U64 R27, R13, R11.reuse, R0.reuse ;  /* 0x0000000b0d1b7219 */ /* 0x184fe40000001200 */
[----:B------:R-:W-:-:S05]  /*0bd0*/  SHF.R.U32.HI R5, RZ, R11, R0 ;  /* 0x0000000bff057219 */ /* 0x000fca0000011600 */
[----:B------:R-:W2:Y:S01]  /*0be0*/  LDC R20, c[0x0][0x638] ;  /* 0x00018e00ff147b82 */ /* 0x000ea20000000800 */
[-CC-:B---3--:R-:W-:Y:S02]  /*0bf0*/  SHF.R.U64 R26, R27, R12.reuse, R5.reuse ;  /* 0x0000000c1b1a7219 */ /* 0x188fe40000001205 */
[-C--:B------:R-:W-:Y:S02]  /*0c00*/  SHF.L.U32 R0, R9, R12.reuse, RZ ;  /* 0x0000000c09007219 */ /* 0x080fe400000006ff */
[----:B------:R-:W-:Y:S01]  /*0c10*/  SHF.R.U32.HI R5, RZ, R12, R5 ;  /* 0x0000000cff057219 */ /* 0x000fe20000011605 */
[----:B------:R-:W-:Y:S01]  /*0c20*/  IMAD.MOV.U32 R4, RZ, RZ, R26 ;  /* 0x000000ffff047224 */ /* 0x000fe200078e001a */
[----:B------:R-:W-:Y:S01]  /*0c30*/  LOP3.LUT R10, RZ, R0, RZ, 0x33, !PT ;  /* 0x00000000ff0a7212 */ /* 0x000fe200078e33ff */
[----:B------:R-:W3:Y:S01]  /*0c40*/  LDC R23, c[0x0][0x610] ;  /* 0x00018400ff177b82 */ /* 0x000ee20000000800 */
[----:B------:R-:W-:Y:S05]  /*0c50*/  @!P0 BRA `(.L_x_10) ;  /* 0x0000000000288947 */ /* 0x000fea0003800000 */
[----:B------:R-:W4:Y:S02]  /*0c60*/  LDC R9, c[0x0][0x64c] ;  /* 0x00019300ff097b82 */ /* 0x000f240000000800 */
[----:B----4-:R-:W-:-:S05]  /*0c70*/  IADD3 R9, P0, R26, R9, RZ ;  /* 0x000000091a097210 */ /* 0x010fca0007f1e0ff */
        /* <DEDUP_REMOVED lines=8> */
.L_x_10:
[----:B-1----:R-:W-:Y:S01]  /*0d00*/  SHF.R.U64 R4, R4, R14, R5 ;  /* 0x0000000e04047219 */ /* 0x002fe20000001205 */
[----:B0-----:R-:W-:Y:S01]  /*0d10*/  VIADD R6, R15, 0xffffffff ;  /* 0xffffffff0f067836 */ /* 0x001fe20000000000 */
[----:B------:R-:W-:Y:S02]  /*0d20*/  SHF.L.U32 R0, R21, R12, RZ ;  /* 0x0000000c15007219 */ /* 0x000fe400000006ff */
[----:B------:R-:W-:Y:S01]  /*0d30*/  LOP3.LUT R5, R27, R10, RZ, 0xc0, !PT ;  /* 0x0000000a1b057212 */ /* 0x000fe200078ec0ff */
[----:B------:R-:W-:Y:S01]  /*0d40*/  IMAD.MOV R7, RZ, RZ, -R4 ;  /* 0x000000ffff077224 */ /* 0x000fe200078e0a04 */
[----:B------:R-:W-:Y:S02]  /*0d50*/  SEL R3, R3, R30, !P1 ;  /* 0x0000001e03037207 */ /* 0x000fe40004800000 */
[----:B------:R-:W-:Y:S01]  /*0d60*/  LOP3.LUT R6, R13, R6, RZ, 0xc0, !PT ;  /* 0x000000060d067212 */ /* 0x000fe200078ec0ff */
[----:B------:R-:W-:Y:S02]  /*0d70*/  IMAD R4, R0, R4, R5 ;  /* 0x0000000400047224 */ /* 0x000fe400078e0205 */
[----:B--2---:R-:W-:-:S02]  /*0d80*/  IMAD R0, R7, R20, R26 ;  /* 0x0000001407007224 */ /* 0x004fc400078e021a */
[----:B---3--:R-:W-:Y:S02]  /*0d90*/  IMAD R3, R4, R23, R3 ;  /* 0x0000001704037224 */ /* 0x008fe400078e0203 */
[----:B------:R-:W-:Y:S02]  /*0da0*/  IMAD.MOV.U32 R5, RZ, RZ, 0x1 ;  /* 0x00000001ff057424 */ /* 0x000fe400078e00ff */
[----:B------:R-:W-:Y:S02]  /*0db0*/  IMAD R4, R0, R15, R6 ;  /* 0x0000000f00047224 */ /* 0x000fe400078e0206 */
[----:B------:R-:W-:Y:S01]  /*0dc0*/  IMAD.MOV.U32 R23, RZ, RZ, R28 ;  /* 0x000000ffff177224 */ /* 0x000fe200078e001c */
[----:B------:R-:W-:Y:S02]  /*0dd0*/  PRMT R0, R5, 0x7610, R0 ;  /* 0x0000761005007816 */ /* 0x000fe40000000000 */
[----:B------:R-:W-:Y:S02]  /*0de0*/  SEL R152, R4, R3, !P1 ;  /* 0x0000000304987207 */ /* 0x000fe40004800000 */
[----:B------:R-:W-:-:S07]  /*0df0*/  SEL R153, R3, R4, !P1 ;  /* 0x0000000403997207 */ /* 0x000fce0004800000 */
.L_x_8:
[----:B------:R-:W-:-:S08]  /*0e00*/  NOP ;  /* 0x0000000000007918 */ /* 0x000fd00000000000 */
[----:B------:R-:W0:Y:S02]  /*0e10*/  USETMAXREG.TRY_ALLOC.CTAPOOL UP0, 0xe8 ;  /* 0x000000e8000079c8 */ /* 0x000e240008000600 */
[----:B0-----:R-:W-:-:S13]  /*0e20*/  PLOP3.LUT P0, PT, PT, PT, UP0, 0x80, 0x0 ;  /* 0x000000000000781c */ /* 0x001fda0003f0f008 */
[----:B------:R-:W-:Y:S05]  /*0e30*/  @!P0 BRA `(.L_x_8) ;  /* 0xfffffffc00f08947 */ /* 0x000fea000383ffff */
[----:B------:R-:W-:Y:S01]  /*0e40*/  ULDC.64 UR4, c[0x0][0x598] ;  /* 0x0001660000047ab9 */ /* 0x000fe20000000a00 */
[----:B------:R-:W-:Y:S01]  /*0e50*/  ULDC.64 UR36, c[0x0][0x208] ;  /* 0x0000820000247ab9 */ /* 0x000fe20000000a00 */
[----:B------:R-:W-:-:S04]  /*0e60*/  ISETP.NE.U32.AND P0, PT, RZ, UR4, PT ;  /* 0x00000004ff007c0c */ /* 0x000fc8000bf05070 */
[----:B------:R-:W-:-:S13]  /*0e70*/  ISETP.NE.AND.EX P0, PT, RZ, UR5, PT, P0 ;  /* 0x00000005ff007c0c */ /* 0x000fda000bf05300 */
[----:B------:R-:W-:Y:S05]  /*0e80*/  @!P0 BRA `(.L_x_11) ;  /* 0x00000000001c8947 */ /* 0x000fea0003800000 */
[----:B------:R-:W0:Y:S02]  /*0e90*/  LDC.64 R4, c[0x0][0x598] ;  /* 0x00016600ff047b82 */ /* 0x000e240000000a00 */
[----:B0-----:R-:W2:Y:S02]  /*0ea0*/  LDG.E.64 R4, desc[UR36][R4.64] ;  /* 0x0000002404047981 */ /* 0x001ea4000c1e1b00 */
[----:B--2---:R-:W-:-:S04]  /*0eb0*/  ISETP.NE.U32.AND P0, PT, R4, RZ, PT ;  /* 0x000000ff0400720c */ /* 0x004fc80003f05070 */
[----:B------:R-:W-:-:S13]  /*0ec0*/  ISETP.NE.AND.EX P0, PT, R5, RZ, PT, P0 ;  /* 0x000000ff0500720c */ /* 0x000fda0003f05300 */
[----:B------:R-:W-:Y:S05]  /*0ed0*/  @!P0 BRA `(.L_x_11) ;  /* 0x0000000000088947 */ /* 0x000fea0003800000 */
[----:B------:R0:W5:Y:S01]  /*0ee0*/  LD.E R154, desc[UR36][R4.64] ;  /* 0x00000024049a7980 */ /* 0x000162000c101900 */
[----:B------:R-:W-:Y:S05]  /*0ef0*/  BRA `(.L_x_12) ;  /* 0x0000000000247947 */ /* 0x000fea0003800000 */
.L_x_11:
[----:B------:R-:W-:Y:S02]  /*0f00*/  ULDC.64 UR4, c[0x0][0x588] ;  /* 0x0001620000047ab9 */ /* 0x000fe40000000a00 */
[----:B------:R-:W-:-:S04]  /*0f10*/  ISETP.NE.U32.AND P0, PT, RZ, UR4, PT ;  /* 0x00000004ff007c0c */ /* 0x000fc8000bf05070 */
[----:B------:R-:W-:-:S13]  /*0f20*/  ISETP.NE.AND.EX P0, PT, RZ, UR5, PT, P0 ;  /* 0x00000005ff007c0c */ /* 0x000fda000bf05300 */
[----:B------:R-:W-:Y:S05]  /*0f30*/  @!P0 BRA `(.L_x_13) ;  /* 0x00000000000c8947 */ /* 0x000fea0003800000 */
[----:B------:R-:W0:Y:S02]  /*0f40*/  LDC.64 R154, c[0x0][0x588] ;  /* 0x00016200ff9a7b82 */ /* 0x000e240000000a00 */
[----:B0-----:R1:W5:Y:S01]  /*0f50*/  LDG.E R154, desc[UR36][R154.64] ;  /* 0x000000249a9a7981 */ /* 0x001362000c1e1900 */
[----:B------:R-:W-:Y:S05]  /*0f60*/  BRA `(.L_x_12) ;  /* 0x0000000000087947 */ /* 0x000fea0003800000 */
.L_x_13:
[----:B------:R-:W-:Y:S02]  /*0f70*/  ULDC UR4, c[0x0][0x580] ;  /* 0x0001600000047ab9 */ /* 0x000fe40000000800 */
[----:B------:R-:W-:-:S07]  /*0f80*/  IMAD.U32 R154, RZ, RZ, UR4 ;  /* 0x00000004ff9a7e24 */ /* 0x000fce000f8e00ff */
.L_x_12:
[----:B------:R-:W-:Y:S02]  /*0f90*/  ULDC.64 UR4, c[0x0][0x5a0] ;  /* 0x0001680000047ab9 */ /* 0x000fe40000000a00 */
[----:B------:R-:W-:-:S04]  /*0fa0*/  ISETP.NE.U32.AND P0, PT, RZ, UR4, PT ;  /* 0x00000004ff007c0c */ /* 0x000fc8000bf05070 */
[----:B------:R-:W-:-:S13]  /*0fb0*/  ISETP.NE.AND.EX P0, PT, RZ, UR5, PT, P0 ;  /* 0x00000005ff007c0c */ /* 0x000fda000bf05300 */
[----:B------:R-:W-:Y:S05]  /*0fc0*/  @!P0 BRA `(.L_x_14) ;  /* 0x00000000001c8947 */ /* 0x000fea0003800000 */
[----:B0-----:R-:W0:Y:S02]  /*0fd0*/  LDC.64 R4, c[0x0][0x5a0] ;  /* 0x00016800ff047b82 */ /* 0x001e240000000a00 */
[----:B0-----:R-:W2:Y:S02]  /*0fe0*/  LDG.E.64 R4, desc[UR36][R4.64] ;  /* 0x0000002404047981 */ /* 0x001ea4000c1e1b00 */
[----:B--2---:R-:W-:-:S04]  /*0ff0*/  ISETP.NE.U32.AND P0, PT, R4, RZ, PT ;  /* 0x000000ff0400720c */ /* 0x004fc80003f05070 */
[----:B------:R-:W-:-:S13]  /*1000*/  ISETP.NE.AND.EX P0, PT, R5, RZ, PT, P0 ;  /* 0x000000ff0500720c */ /* 0x000fda0003f05300 */
[----:B------:R-:W-:Y:S05]  /*1010*/  @!P0 BRA `(.L_x_14) ;  /* 0x0000000000088947 */ /* 0x000fea0003800000 */
[----:B-1----:R0:W5:Y:S01]  /*1020*/  LD.E R155, desc[UR36][R4.64] ;  /* 0x00000024049b7980 */ /* 0x002162000c101900 */
[----:B------:R-:W-:Y:S05]  /*1030*/  BRA `(.L_x_15) ;  /* 0x0000000000247947 */ /* 0x000fea0003800000 */
.L_x_14:
[----:B------:R-:W-:Y:S02]  /*1040*/  ULDC.64 UR4, c[0x0][0x590] ;  /* 0x0001640000047ab9 */ /* 0x000fe40000000a00 */
[----:B------:R-:W-:-:S04]  /*1050*/  ISETP.NE.U32.AND P0, PT, RZ, UR4, PT ;  /* 0x00000004ff007c0c */ /* 0x000fc8000bf05070 */
[----:B------:R-:W-:-:S13]  /*1060*/  ISETP.NE.AND.EX P0, PT, RZ, UR5, PT, P0 ;  /* 0x00000005ff007c0c */ /* 0x000fda000bf05300 */
[----:B------:R-:W-:Y:S05]  /*1070*/  @!P0 BRA `(.L_x_16) ;  /* 0x00000000000c8947 */ /* 0x000fea0003800000 */
[----:B0-----:R-:W1:Y:S02]  /*1080*/  LDC.64 R4, c[0x0][0x590] ;  /* 0x00016400ff047b82 */ /* 0x001e640000000a00 */
[----:B-1----:R1:W5:Y:S01]  /*1090*/  LDG.E R155, desc[UR36][R4.64] ;  /* 0x00000024049b7981 */ /* 0x002362000c1e1900 */
[----:B------:R-:W-:Y:S05]  /*10a0*/  BRA `(.L_x_15) ;  /* 0x0000000000087947 */ /* 0x000fea0003800000 */
.L_x_16:
[----:B------:R-:W-:Y:S02]  /*10b0*/  ULDC UR4, c[0x0][0x584] ;  /* 0x0001610000047ab9 */ /* 0x000fe40000000800 */
[----:B-1----:R-:W-:-:S07]  /*10c0*/  IMAD.U32 R155, RZ, RZ, UR4 ;  /* 0x00000004ff9b7e24 */ /* 0x002fce000f8e00ff */
.L_x_15:
[----:B------:R-:W-:-:S13]  /*10d0*/  LOP3.LUT P0, RZ, R0, 0xff, RZ, 0xc0, !PT ;  /* 0x000000ff00ff7812 */ /* 0x000fda000780c0ff */
[----:B------:R-:W-:Y:S05]  /*10e0*/  @!P0 EXIT ;  /* 0x000000000000894d */ /* 0x000fea0003800000 */
[----:B------:R-:W-:Y:S01]  /*10f0*/  ULDC UR4, c[0x0][0x28c] ;  /* 0x0000a30000047ab9 */ /* 0x000fe20000000800 */
[----:B------:R-:W-:Y:S01]  /*1100*/  LOP3.LUT R157, R19, 0x1, RZ, 0xfc, !PT ;  /* 0x00000001139d7812 */ /* 0x000fe200078efcff */
[----:B------:R-:W-:Y:S01]  /*1110*/  UIADD3 UR4, UR4, 0x3f, URZ ;  /* 0x0000003f04047890 */ /* 0x000fe2000fffe03f */
[----:B------:R-:W-:Y:S01]  /*1120*/  UMOV UR38, URZ ;  /* 0x0000003f00267c82 */ /* 0x000fe20008000000 */
[----:B------:R-:W-:Y:S02]  /*1130*/  UMOV UR39, URZ ;  /* 0x0000003f00277c82 */ /* 0x000fe40008000000 */
[----:B------:R-:W-:-:S04]  /*1140*/  USHF.R.S32.HI UR5, URZ, 0x1f, UR4 ;  /* 0x0000001f3f057899 */ /* 0x000fc80008011404 */
[----:B------:R-:W-:-:S04]  /*1150*/  ULEA.HI UR5, UR5, UR4, URZ, 0x6 ;  /* 0x0000000405057291 */ /* 0x000fc8000f8f303f */
[----:B------:R-:W-:-:S12]  /*1160*/  USHF.R.S32.HI UR40, URZ, 0x6, UR5 ;  /* 0x000000063f287899 */ /* 0x000fd80008011405 */
.L_x_292:
[----:B------:R-:W-:Y:S01]  /*1170*/  LOP3.LUT R0, R18, 0x80, RZ, 0xc0, !PT ;  /* 0x0000008012007812 */ /* 0x000fe200078ec0ff */
[----:B--2---:R-:W2:Y:S01]  /*1180*/  S2UR UR7, SR_CgaCtaId ;  /* 0x00000000000779c3 */ /* 0x004ea20000008800 */
[----:B------:R-:W-:Y:S02]  /*1190*/  UMOV UR6, 0x400 ;  /* 0x0000040000067882 */ /* 0x000fe40000000000 */
[----:B------:R-:W-:-:S06]  /*11a0*/  SHF.R.U32.HI R0, RZ, 0x7, R0 ;  /* 0x00000007ff007819 */ /* 0x000fcc0000011600 */
[----:B---3--:R-:W3:Y:S01]  /*11b0*/  SHFL.IDX PT, R0, R0, RZ, 0x1f ;  /* 0x00001fff00007589 */ /* 0x008ee200000e0000 */
[----:B--2---:R-:W-:Y:S01]  /*11c0*/  ULEA UR6, UR7, UR6, 0x18 ;  /* 0x0000000607067291 */ /* 0x004fe2000f8ec03f */
[----:B---3--:R-:W-:-:S13]  /*11d0*/  R2UR UR4, R0 ;  /* 0x00000000000472ca */ /* 0x008fda00000e0000 */
[----:B------:R-:W-:-:S04]  /*11e0*/  ULEA.HI UR5, UR4, UR4, URZ, 0x1 ;  /* 0x0000000404057291 */ /* 0x000fc8000f8f083f */
[----:B------:R-:W-:-:S04]  /*11f0*/  ULOP3.LUT UR5, UR5, 0x7fffe, URZ, 0xc0, !UPT ;  /* 0x0007fffe05057892 */ /* 0x000fc8000f8ec03f */
[----:B------:R-:W-:-:S03]  /*1200*/  UIADD3 UR5, UR4, -UR5, URZ ;  /* 0x8000000504057290 */ /* 0x000fc6000fffe03f */
[----:B------:R-:W-:Y:S01]  /*1210*/  ULDC UR4, c[0x0][0x28c] ;  /* 0x0000a30000047ab9 */ /* 0x000fe20000000800 */
[----:B------:R-:W-:Y:S01]  /*1220*/  ULEA UR5, UR5, UR6, 0xd ;  /* 0x0000000605057291 */ /* 0x000fe2000f8e683f */
[----:B------:R-:W-:-:S03]  /*1230*/  ISETP.LT.AND P0, PT, RZ, UR4, PT ;  /* 0x00000004ff007c0c */ /* 0x000fc6000bf01270 */
[----:B------:R-:W-:-:S04]  /*1240*/  UIADD3 UR5, UR5, 0x100, URZ ;  /* 0x0000010005057890 */ /* 0x000fc8000fffe03f */
[----:B------:R-:W-:-:S04]  /*1250*/  USHF.R.U32.HI UR5, URZ, 0x4, UR5 ;  /* 0x000000043f057899 */ /* 0x000fc80008011605 */
[----:B------:R-:W-:Y:S02]  /*1260*/  ULOP3.LUT UR41, UR5, 0x3fff, URZ, 0xc0, !UPT ;  /* 0x00003fff05297892 */ /* 0x000fe4000f8ec03f */
[----:B-1----:R-:W-:Y:S10]  /*1270*/  @P0 BRA `(.L_x_17) ;  /* 0x0000000000400947 */ /* 0x002ff40003800000 */
[----:B------:R-:W-:Y:S01]  /*1280*/  MOV R0, 0x0 ;  /* 0x0000000000007802 */ /* 0x000fe20000000f00 */
[----:B------:R-:W-:Y:S01]  /*1290*/  ULDC.64 UR4, c[0x4][0x68] ;  /* 0x01001a0000047ab9 */ /* 0x000fe20000000a00 */
[----:B------:R-:W-:Y:S01]  /*12a0*/  ULDC.64 UR6, c[0x4][0x8] ;  /* 0x0100020000067ab9 */ /* 0x000fe20000000a00 */
[----:B01----:R-:W-:Y:S01]  /*12b0*/  IMAD.U32 R4, RZ, RZ, UR4 ;  /* 0x00000004ff047e24 */ /* 0x003fe2000f8e00ff */
[----:B------:R0:W1:Y:S01]  /*12c0*/  LDC.64 R14, c[0x4][R0] ;  /* 0x01000000000e7b82 */ /* 0x0000620000000a00 */
[----:B------:R-:W-:Y:S01]  /*12d0*/  IMAD.U32 R5, RZ, RZ, UR5 ;  /* 0x00000005ff057e24 */ /* 0x000fe2000f8e00ff */
[----:B------:R-:W-:Y:S01]  /*12e0*/  ULDC.64 UR4, c[0x4][0x70] ;  /* 0x01001c0000047ab9 */ /* 0x000fe20000000a00 */
[----:B------:R-:W-:Y:S02]  /*12f0*/  IMAD.U32 R10, RZ, RZ, UR6 ;  /* 0x00000006ff0a7e24 */ /* 0x000fe4000f8e00ff */
[----:B------:R-:W-:Y:S02]  /*1300*/  IMAD.U32 R6, RZ, RZ, UR4 ;  /* 0x00000004ff067e24 */ /* 0x000fe4000f8e00ff */
[----:B------:R-:W-:-:S02]  /*1310*/  IMAD.U32 R7, RZ, RZ, UR5 ;  /* 0x00000005ff077e24 */ /* 0x000fc4000f8e00ff */
[----:B------:R-:W-:Y:S02]  /*1320*/  IMAD.U32 R11, RZ, RZ, UR7 ;  /* 0x00000007ff0b7e24 */ /* 0x000fe4000f8e00ff */
[----:B------:R-:W-:Y:S02]  /*1330*/  IMAD.MOV.U32 R8, RZ, RZ, 0x1e1 ;  /* 0x000001e1ff087424 */ /* 0x000fe400078e00ff */
[----:B------:R-:W-:Y:S02]  /*1340*/  IMAD.MOV.U32 R12, RZ, RZ, 0x1 ;  /* 0x00000001ff0c7424 */ /* 0x000fe400078e00ff */
[----:B0-----:R-:W-:-:S07]  /*1350*/  IMAD.MOV.U32 R13, RZ, RZ, RZ ;  /* 0x000000ffff0d7224 */ /* 0x001fce00078e00ff */
[----:B------:R-:W-:-:S07]  /*1360*/  LEPC R20, `(.L_x_17) ;  /* 0x000000001014794e */ /* 0x000fce0000000000 */
[----:B-1---5:R-:W-:Y:S05]  /*1370*/  CALL.ABS.NOINC R14 ;  /* 0x000000000e007343 */ /* 0x022fea0003c00000 */
.L_x_17:
[----:B------:R-:W-:-:S13]  /*1380*/  ISETP.NE.AND P0, PT, R157, 0x3, PT ;  /* 0x000000039d00780c */ /* 0x000fda0003f05270 */
[----:B------:R-:W-:Y:S05]  /*1390*/  @!P0 BRA `(.L_x_18) ;  /* 0x0000000000048947 */ /* 0x000fea0003800000 */
[----:B------:R-:W-:Y:S01]  /*13a0*/  BPT.TRAP 0x1 ;  /* 0x000000040000795c */ /* 0x000fe20000300000 */
.L_x_18:
[----:B------:R-:W2:Y:S01]  /*13b0*/  S2UR UR5, SR_CgaCtaId ;  /* 0x00000000000579c3 */ /* 0x000ea20000008800 */
[----:B------:R-:W-:Y:S01]  /*13c0*/  UMOV UR4, 0x400 ;  /* 0x0000040000047882 */ /* 0x000fe20000000000 */
[----:B------:R-:W-:Y:S02]  /*13d0*/  IMAD.U32 R0, RZ, RZ, UR38 ;  /* 0x00000026ff007e24 */ /* 0x000fe4000f8e00ff */
[----:B------:R-:W-:-:S03]  /*13e0*/  IMAD.U32 R3, RZ, RZ, UR39 ;  /* 0x00000027ff037e24 */ /* 0x000fc6000f8e00ff */
[----:B------:R-:W-:Y:S01]  /*13f0*/  SHF.L.U32 R0, R0, 0x1f, RZ ;  /* 0x0000001f00007819 */ /* 0x000fe200000006ff */
[----:B--2---:R-:W-:-:S06]  /*1400*/  ULEA UR4, UR5, UR4, 0x18 ;  /* 0x0000000405047291 */ /* 0x004fcc000f8ec03f */
[----:B------:R-:W-:-:S04]  /*1410*/  IMAD.U32 R6, RZ, RZ, UR4 ;  /* 0x00000004ff067e24 */ /* 0x000fc8000f8e00ff */
[----:B------:R-:W-:-:S04]  /*1420*/  IMAD R3, R3, 0x8, R6 ;  /* 0x0000000803037824 */ /* 0x000fc800078e0206 */
[----:B------:R2:W3:Y:S01]  /*1430*/  SYNCS.PHASECHK.TRANS64.TRYWAIT P1, [R3+URZ], R0 ;  /* 0x00000000030075a7 */ /* 0x0004e2000802017f */
[----:B------:R-:W-:Y:S05]  /*1440*/  @!P0 BRA `(.L_x_19) ;  /* 0x0000000000048947 */ /* 0x000fea0003800000 */
[----:B------:R-:W-:Y:S01]  /*1450*/  BPT.TRAP 0x1 ;  /* 0x000000040000795c */ /* 0x000fe20000300000 */
.L_x_19:
[----:B---3--:R-:W-:Y:S05]  /*1460*/  @P1 BRA `(.L_x_20) ;  /* 0x0000000000081947 */ /* 0x008fea0003800000 */
[----:B------:R-:W3:Y:S02]  /*1470*/  SYNCS.PHASECHK.TRANS64.TRYWAIT P1, [R3+URZ], R0 ;  /* 0x00000000030075a7 */ /* 0x000ee4000802017f */
[----:B---3--:R-:W-:Y:S05]  /*1480*/  @!P1 BRA `(.L_x_21) ;  /* 0x000000a000bc9947 */ /* 0x008fea0003800000 */
.L_x_20:
[----:B------:R-:W-:-:S04]  /*1490*/  UISETP.LT.AND UP0, UPT, UR40, 0x1, UPT ;  /* 0x000000012800788c */ /* 0x000fc8000bf01270 */
[----:B------:R-:W-:-:S06]  /*14a0*/  USEL UR4, UR40, 0x1, UP0 ;  /* 0x0000000128047887 */ /* 0x000fcc0008000000 */
[----:B--23--:R-:W-:Y:S01]  /*14b0*/  IMAD.U32 R0, RZ, RZ, UR4 ;  /* 0x00000004ff007e24 */ /* 0x00cfe2000f8e00ff */
[----:B------:R-:W-:Y:S05]  /*14c0*/  WARPSYNC.ALL ;  /* 0x0000000000007948 */ /* 0x000fea0003800000 */
[----:B------:R-:W-:-:S04]  /*14d0*/  IADD3 R0, -R0, UR40, RZ ;  /* 0x0000002800007c10 */ /* 0x000fc8000fffe1ff */
[----:B------:R-:W-:Y:S02]  /*14e0*/  ISETP.GE.AND P1, PT, R0, 0x1, PT ;  /* 0x000000010000780c */ /* 0x000fe40003f26270 */
[----:B------:R-:W-:Y:S01]  /*14f0*/  R2UR UR4, R6 ;  /* 0x00000000060472ca */ /* 0x000fe200000e0000 */
[----:B------:R-:W-:Y:S01]  /*1500*/  WARPGROUP.ARRIVE ;  /* 0x00000000000079c5 */ /* 0x000fe20000000000 */
[----:B------:R-:W-:Y:S01]  /*1510*/  UMOV UR9, 0x40000040 ;  /* 0x4000004000097882 */ /* 0x000fe20000000000 */
[----:B------:R-:W-:-:S10]  /*1520*/  UMOV UR11, 0x40000040 ;  /* 0x40000040000b7882 */ /* 0x000fd40000000000 */
[----:B------:R-:W-:-:S04]  /*1530*/  UIADD3 UR4, UR4, 0xc100, URZ ;  /* 0x0000c10004047890 */ /* 0x000fc8000fffe03f */
[----:B------:R-:W-:-:S04]  /*1540*/  USHF.R.U32.HI UR4, URZ, 0x4, UR4 ;  /* 0x000000043f047899 */ /* 0x000fc80008011604 */
[----:B------:R-:W-:Y:S02]  /*1550*/  ULOP3.LUT UR5, UR4, 0x3fff, URZ, 0xc0, !UPT ;  /* 0x00003fff04057892 */ /* 0x000fe4000f8ec03f */
[----:B------:R-:W-:Y:S02]  /*1560*/  ULOP3.LUT UR4, UR41, 0x10000, URZ, 0xfc, !UPT ;  /* 0x0001000029047892 */ /* 0x000fe4000f8efc3f */
[----:B------:R-:W-:Y:S02]  /*1570*/  ULOP3.LUT UR5, UR5, 0x10000, URZ, 0xfc, !UPT ;  /* 0x0001000005057892 */ /* 0x000fe4000f8efc3f */
[----:B------:R-:W-:Y:S02]  /*1580*/  ULEA UR6, UR39, UR4, 0xa ;  /* 0x0000000427067291 */ /* 0x000fe4000f8e503f */
[----:B------:R-:W-:-:S05]  /*1590*/  ULEA UR7, UR39, UR5, 0xb ;  /* 0x0000000527077291 */ /* 0x000fca000f8e583f */
[----:B------:R-:W-:Y:S02]  /*15a0*/  UMOV UR8, UR6 ;  /* 0x0000000600087c82 */ /* 0x000fe40008000000 */
[----:B------:R-:W-:Y:S02]  /*15b0*/  UMOV UR10, UR7 ;  /* 0x00000007000a7c82 */ /* 0x000fe40008000000 */
[----:B------:R-:W-:Y:S01]  /*15c0*/  HGMMA.64x256x16.F32.BF16 R24, gdesc[UR8], RZ, !UPT, gsb0 ;  /* 0x03e00000081879f0 */ /* 0x000fe2000c0018ff */
[----:B------:R-:W-:Y:S02]  /*15d0*/  UIADD3 UR8, UR6, 0x2, URZ ;  /* 0x0000000206087890 */ /* 0x000fe4000fffe03f */
[----:B------:R-:W-:Y:S01]  /*15e0*/  UIADD3 UR10, UR7, 0x2, URZ ;  /* 0x00000002070a7890 */ /* 0x000fe2000fffe03f */
[----:B------:R-:W-:Y:S01]  /*15f0*/  UMOV UR9, 0x40000040 ;  /* 0x4000004000097882 */ /* 0x000fe20000000000 */
[----:B------:R-:W-:Y:S01]  /*1600*/  UMOV UR11, 0x40000040 ;  /* 0x40000040000b7882 */ /* 0x000fe20000000000 */
[----:B------:R-:W-:-:S02]  /*1610*/  WARPGROUP.DEPBAR.LE gsb0, 0x0 ;  /* 0x00008000000079c5 */ /* 0x000fc40000010000 */
[----:B------:R-:W-:-:S15]  /*1620*/  WARPGROUP.ARRIVE ;  /* 0x00000000000079c5 */ /* 0x000fde0000000000 */
[----:B------:R-:W-:-:S05]  /*1630*/  NOP ;  /* 0x0000000000007918 */ /* 0x000fca0000000000 */
[----:B------:R-:W-:Y:S01]  /*1640*/  HGMMA.64x256x16.F32.BF16 R24, gdesc[UR8], R24, gsb0 ;  /* 0x03e00000081879f0 */ /* 0x000fe20008001818 */
[----:B------:R-:W-:Y:S02]  /*1650*/  UIADD3 UR8, UR6, 0x4, URZ ;  /* 0x0000000406087890 */ /* 0x000fe4000fffe03f */
[----:B------:R-:W-:Y:S01]  /*1660*/  UIADD3 UR10, UR7, 0x4, URZ ;  /* 0x00000004070a7890 */ /* 0x000fe2000fffe03f */
[----:B------:R-:W-:Y:S01]  /*1670*/  UMOV UR9, 0x40000040 ;  /* 0x4000004000097882 */ /* 0x000fe20000000000 */
[----:B------:R-:W-:Y:S01]  /*1680*/  UMOV UR11, 0x40000040 ;  /* 0x40000040000b7882 */ /* 0x000fe20000000000 */
[----:B------:R-:W-:Y:S02]  /*1690*/  WARPGROUP.DEPBAR.LE gsb0, 0x0 ;  /* 0x00008000000079c5 */ /* 0x000fe40000010000 */
        /* <DEDUP_REMOVED lines=10> */
[----:B------:R-:W-:Y:S03]  /*1740*/  HGMMA.64x256x16.F32.BF16 R24, gdesc[UR8], R24, gsb0 ;  /* 0x03e00000081879f0 */ /* 0x000fe60008001818 */
[----:B------:R-:W-:Y:S02]  /*1750*/  WARPGROUP.DEPBAR.LE gsb0, 0x0 ;  /* 0x00008000000079c5 */ /* 0x000fe40000010000 */
[----:B------:R-:W-:Y:S05]  /*1760*/  @!P1 BRA `(.L_x_22) ;  /* 0x0000000400309947 */ /* 0x000fea0003800000 */
[----:B------:R-:W-:Y:S02]  /*1770*/  UIADD3 UR6, UR39, 0x1, URZ ;  /* 0x0000000127067890 */ /* 0x000fe4000fffe03f */
[----:B------:R-:W-:Y:S02]  /*1780*/  IMAD.U32 R3, RZ, RZ, UR39 ;  /* 0x00000027ff037e24 */ /* 0x000fe4000f8e00ff */
[----:B------:R-:W-:-:S04]  /*1790*/  UISETP.NE.AND UP0, UPT, UR6, 0x3, UPT ;  /* 0x000000030600788c */ /* 0x000fc8000bf05270 */
[----:B------:R-:W-:Y:S02]  /*17a0*/  USEL UR7, URZ, 0x1, UP0 ;  /* 0x000000013f077887 */ /* 0x000fe40008000000 */
[----:B------:R-:W-:Y:S02]  /*17b0*/  USEL UR6, UR6, URZ, UP0 ;  /* 0x0000003f06067287 */ /* 0x000fe40008000000 */
[----:B------:R-:W-:-:S06]  /*17c0*/  ULOP3.LUT UR7, UR38, UR7, URZ, 0x3c, !UPT ;  /* 0x0000000726077292 */ /* 0x000fcc000f8e3c3f */
[----:B------:R-:W-:-:S07]  /*17d0*/  IMAD.U32 R7, RZ, RZ, UR7 ;  /* 0x00000007ff077e24 */ /* 0x000fce000f8e00ff */
.L_x_29:
[----:B------:R-:W-:Y:S05]  /*17e0*/  @!P0 BRA `(.L_x_23) ;  /* 0x0000000000048947 */ /* 0x000fea0003800000 */
[----:B------:R-:W-:Y:S01]  /*17f0*/  BPT.TRAP 0x1 ;  /* 0x000000040000795c */ /* 0x000fe20000300000 */
.L_x_23:
[----:B------:R-:W2:Y:S01]  /*1800*/  S2UR UR8, SR_CgaCtaId ;  /* 0x00000000000879c3 */ /* 0x000ea20000008800 */
[----:B------:R-:W-:Y:S01]  /*1810*/  UMOV UR7, 0x400 ;  /* 0x0000040000077882 */ /* 0x000fe20000000000 */
[----:B01----:R-:W-:Y:S01]  /*1820*/  IMAD.U32 R5, RZ, RZ, UR6 ;  /* 0x00000006ff057e24 */ /* 0x003fe2000f8e00ff */
[----:B------:R-:W-:Y:S01]  /*1830*/  SHF.L.U32 R4, R7, 0x1f, RZ ;  /* 0x0000001f07047819 */ /* 0x000fe200000006ff */
[----:B--2---:R-:W-:-:S06]  /*1840*/  ULEA UR7, UR8, UR7, 0x18 ;  /* 0x0000000708077291 */ /* 0x004fcc000f8ec03f */
[----:B------:R-:W-:-:S04]  /*1850*/  IMAD.U32 R6, RZ, RZ, UR7 ;  /* 0x00000007ff067e24 */ /* 0x000fc8000f8e00ff */
[----:B------:R-:W-:-:S04]  /*1860*/  IMAD R5, R5, 0x8, R6 ;  /* 0x0000000805057824 */ /* 0x000fc800078e0206 */
[----:B------:R0:W1:Y:S01]  /*1870*/  SYNCS.PHASECHK.TRANS64.TRYWAIT P1, [R5+URZ], R4 ;  /* 0x00000004050075a7 */ /* 0x000062000802017f */
[----:B------:R-:W-:Y:S05]  /*1880*/  @!P0 BRA `(.L_x_24) ;  /* 0x0000000000048947 */ /* 0x000fea0003800000 */
[----:B------:R-:W-:Y:S01]  /*1890*/  BPT.TRAP 0x1 ;  /* 0x000000040000795c */ /* 0x000fe20000300000 */
.L_x_24:
[----:B-1----:R-:W-:Y:S05]  /*18a0*/  @P1 BRA `(.L_x_25) ;  /* 0x0000000000081947 */ /* 0x002fea0003800000 */
[----:B------:R-:W1:Y:S02]  /*18b0*/  SYNCS.PHASECHK.TRANS64.TRYWAIT P1, [R5+URZ], R4 ;  /* 0x00000004050075a7 */ /* 0x000e64000802017f */
[----:B-1----:R-:W-:Y:S05]  /*18c0*/  @!P1 BRA `(.L_x_26) ;  /* 0x0000009c00c09947 */ /* 0x002fea0003800000 */
.L_x_25:
[----:B------:R-:W-:Y:S01]  /*18d0*/  ULEA UR7, UR6, UR4, 0xa ;  /* 0x0000000406077291 */ /* 0x000fe2000f8e503f */
[----:B------:R-:W-:Y:S01]  /*18e0*/  WARPGROUP.ARRIVE ;  /* 0x00000000000079c5 */ /* 0x000fe20000000000 */
[----:B------:R-:W-:Y:S01]  /*18f0*/  ULEA UR12, UR6, UR5, 0xb ;  /* 0x00000005060c7291 */ /* 0x000fe2000f8e583f */
[----:B------:R-:W-:Y:S01]  /*1900*/  UMOV UR9, 0x40000040 ;  /* 0x4000004000097882 */ /* 0x000fe20000000000 */
[----:B------:R-:W-:-:S03]  /*1910*/  UMOV UR11, 0x40000040 ;  /* 0x40000040000b7882 */ /* 0x000fc60000000000 */
[----:B------:R-:W-:Y:S02]  /*1920*/  UMOV UR8, UR7 ;  /* 0x0000000700087c82 */ /* 0x000fe40008000000 */
[----:B------:R-:W-:Y:S02]  /*1930*/  UMOV UR10, UR12 ;  /* 0x0000000c000a7c82 */ /* 0x000fe40008000000 */
[----:B------:R-:W-:Y:S01]  /*1940*/  HGMMA.64x256x16.F32.BF16 R24, gdesc[UR8], R24, gsb0 ;  /* 0x03e00000081879f0 */ /* 0x000fe20008001818 */
        /* <DEDUP_REMOVED lines=26> */
[----:B------:R-:W-:Y:S01]  /*1af0*/  BPT.TRAP 0x1 ;  /* 0x000000040000795c */ /* 0x000fe20000300000 */
.L_x_27:
[----:B------:R-:W-:-:S13]  /*1b00*/  ISETP.NE.AND P1, PT, R156, RZ, PT ;  /* 0x000000ff9c00720c */ /* 0x000fda0003f25270 */
[----:B01----:R-:W-:-:S04]  /*1b10*/  @P1 IMAD R4, R3, 0x8, R6 ;  /* 0x0000000803041824 */ /* 0x003fc800078e0206 */
[----:B------:R-:W-:-:S05]  /*1b20*/  @P1 VIADD R5, R4, 0x18 ;  /* 0x0000001804051836 */ /* 0x000fca0000000000 */
[----:B------:R-:W-:-:S04]  /*1b30*/  @P1 PRMT R5, R22, 0x654, R5 ;  /* 0x0000065416051816 */ /* 0x000fc80000000005 */
[----:B------:R0:W-:Y:S01]  /*1b40*/  @P1 SYNCS.ARRIVE.TRANS64.RED.A1T0 RZ, [R5+URZ], RZ ;  /* 0x000000ff05ff19a7 */ /* 0x0001e2000810043f */
[----:B------:R-:W-:-:S13]  /*1b50*/  ISETP.GT.U32.AND P1, PT, R19, 0x1, PT ;  /* 0x000000011300780c */ /* 0x000fda0003f24070 */
[----:B0-----:R-:W-:Y:S05]  /*1b60*/  @P1 BRA `(.L_x_28) ;  /* 0x0000000000041947 */ /* 0x001fea0003800000 */
[----:B------:R-:W-:Y:S01]  /*1b70*/  BPT.TRAP 0x1 ;  /* 0x000000040000795c */ /* 0x000fe20000300000 */
.L_x_28:
[----:B------:R-:W-:Y:S01]  /*1b80*/  UIADD3 UR6, UR6, 0x1, URZ ;  /* 0x0000000106067890 */ /* 0x000fe2000fffe03f */
[C---:B------:R-:W-:Y:S01]  /*1b90*/  ISETP.GT.AND P2, PT, R0.reuse, 0x1, PT ;  /* 0x000000010000780c */ /* 0x040fe20003f44270 */
[----:B------:R-:W-:Y:S02]  /*1ba0*/  VIADD R3, R3, 0x1 ;  /* 0x0000000103037836 */ /* 0x000fe40000000000 */
[----:B------:R-:W-:Y:S01]  /*1bb0*/  UISETP.NE.AND UP0, UPT, UR6, 0x3, UPT ;  /* 0x000000030600788c */ /* 0x000fe2000bf05270 */
[----:B------:R-:W-:Y:S02]  /*1bc0*/  VIADD R0, R0, 0xffffffff ;  /* 0xffffffff00007836 */ /* 0x000fe40000000000 */
[C---:B------:R-:W-:Y:S01]  /*1bd0*/  ISETP.NE.AND P1, PT, R3.reuse, 0x3, PT ;  /* 0x000000030300780c */ /* 0x040fe20003f25270 */
[----:B------:R-:W-:Y:S02]  /*1be0*/  USEL UR7, URZ, 0x1, UP0 ;  /* 0x000000013f077887 */ /* 0x000fe40008000000 */
[----:B------:R-:W-:Y:S01]  /*1bf0*/  USEL UR6, UR6, URZ, UP0 ;  /* 0x0000003f06067287 */ /* 0x000fe20008000000 */
[----:B------:R-:W-:-:S03]  /*1c00*/  SEL R3, R3, RZ, P1 ;  /* 0x000000ff03037207 */ /* 0x000fc60000800000 */
[----:B------:R-:W-:Y:S01]  /*1c10*/  LOP3.LUT R7, R7, UR7, RZ, 0x3c, !PT ;  /* 0x0000000707077c12 */ /* 0x000fe2000f8e3cff */
[----:B------:R-:W-:Y:S07]  /*1c20*/  @P2 BRA `(.L_x_29) ;  /* 0xfffffff800ec2947 */ /* 0x000fee000383ffff */
.L_x_22:
[----:B------:R-:W2:Y:S02]  /*1c30*/  LDC R0, c[0x0][0x28c] ;  /* 0x0000a300ff007b82 */ /* 0x000ea40000000800 */
[----:B--2---:R-:W-:-:S13]  /*1c40*/  ISETP.GE.AND P1, PT, R0, 0x1, PT ;  /* 0x000000010000780c */ /* 0x004fda0003f26270 */
[----:B------:R-:W-:Y:S05]  /*1c50*/  @!P1 BRA `(.L_x_30) ;  /* 0x0000000000509947 */ /* 0x000fea0003800000 */
[----:B------:R-:W-:Y:S05]  /*1c60*/  @!P0 BRA `(.L_x_31) ;  /* 0x0000000000048947 */ /* 0x000fea0003800000 */
[----:B------:R-:W-:Y:S01]  /*1c70*/  BPT.TRAP 0x1 ;  /* 0x000000040000795c */ /* 0x000fe20000300000 */
.L_x_31:
[----:B------:R-:W-:Y:S01]  /*1c80*/  ISETP.NE.AND P1, PT, R156, RZ, PT ;  /* 0x000000ff9c00720c */ /* 0x000fe20003f25270 */
[----:B------:R-:W-:Y:S01]  /*1c90*/  BSSY B0, `(.L_x_32) ;  /* 0x000000e000007945 */ /* 0x000fe20003800000 */
[----:B------:R-:W-:-:S11]  /*1ca0*/  ISETP.GT.U32.AND P0, PT, R19, 0x1, PT ;  /* 0x000000011300780c */ /* 0x000fd60003f04070 */
[----:B------:R-:W-:Y:S05]  /*1cb0*/  @!P1 BRA `(.L_x_33) ;  /* 0x00000000002c9947 */ /* 0x000fea0003800000 */
[----:B------:R-:W-:-:S04]  /*1cc0*/  UISETP.LT.AND UP0, UPT, UR40, 0x1, UPT ;  /* 0x000000012800788c */ /* 0x000fc8000bf01270 */
[----:B------:R-:W-:-:S04]  /*1cd0*/  USEL UR6, UR40, 0x1, UP0 ;  /* 0x0000000128067887 */ /* 0x000fc80008000000 */
[----:B------:R-:W-:-:S04]  /*1ce0*/  UIADD3 UR6, UR39, UR40, -UR6 ;  /* 0x0000002827067290 */ /* 0x000fc8000fffe806 */
[----:B------:R-:W-:-:S04]  /*1cf0*/  UIMAD.WIDE.U32 UR4, UR6, -0x55555555, URZ ;  /* 0xaaaaaaab060478a5 */ /* 0x000fc8000f8e003f */
[----:B------:R-:W-:-:S04]  /*1d00*/  USHF.R.U32.HI UR4, URZ, 0x1, UR5 ;  /* 0x000000013f047899 */ /* 0x000fc80008011605 */
[----:B------:R-:W-:-:S06]  /*1d10*/  UIMAD UR6, UR4, -0x3, UR6 ;  /* 0xfffffffd040678a4 */ /* 0x000fcc000f8e0206 */
[----:B------:R-:W-:-:S04]  /*1d20*/  IMAD.U32 R3, RZ, RZ, UR6 ;  /* 0x00000006ff037e24 */ /* 0x000fc8000f8e00ff */
[----:B------:R-:W-:-:S04]  /*1d30*/  IMAD R0, R3, 0x8, R6 ;  /* 0x0000000803007824 */ /* 0x000fc800078e0206 */
[----:B------:R-:W-:-:S05]  /*1d40*/  VIADD R3, R0, 0x18 ;  /* 0x0000001800037836 */ /* 0x000fca0000000000 */
[----:B------:R-:W-:-:S04]  /*1d50*/  PRMT R3, R22, 0x654, R3 ;  /* 0x0000065416037816 */ /* 0x000fc80000000003 */
[----:B------:R2:W-:Y:S03]  /*1d60*/  SYNCS.ARRIVE.TRANS64.RED.A1T0 RZ, [R3+URZ], RZ ;  /* 0x000000ff03ff79a7 */ /* 0x0005e6000810043f */
.L_x_33:
[----:B------:R-:W-:Y:S05]  /*1d70*/  BSYNC B0 ;  /* 0x0000000000007941 */ /* 0x000fea0003800000 */
.L_x_32:
[----:B------:R-:W-:Y:S05]  /*1d80*/  @P0 BRA `(.L_x_30) ;  /* 0x0000000000040947 */ /* 0x000fea0003800000 */
[----:B------:R-:W-:Y:S01]  /*1d90*/  BPT.TRAP 0x1 ;  /* 0x000000040000795c */ /* 0x000fe20000300000 */
.L_x_30:
[----:B------:R-:W3:Y:S01]  /*1da0*/  LDC R7, c[0x0][0x288] ;  /* 0x0000a200ff077b82 */ /* 0x000ee20000000800 */
[--C-:B------:R-:W-:Y:S01]  /*1db0*/  SHF.R.U32.HI R0, RZ, 0x2, R18.reuse ;  /* 0x00000002ff007819 */ /* 0x100fe20000011612 */
[----:B------:R-:W-:Y:S01]  /*1dc0*/  UIADD3 UR39, UR40, UR39, URZ ;  /* 0x0000002728277290 */ /* 0x000fe2000fffe03f */
[----:B01----:R-:W-:Y:S01]  /*1dd0*/  LOP3.LUT R4, R18, 0x60, RZ, 0xc0, !PT ;  /* 0x0000006012047812 */ /* 0x003fe200078ec0ff */
[----:B------:R-:W-:Y:S01]  /*1de0*/  ULDC UR7, c[0x0][0x284] ;  /* 0x0000a10000077ab9 */ /* 0x000fe20000000800 */
[----:B------:R-:W-:Y:S01]  /*1df0*/  SHF.R.U32.HI R5, RZ, 0x7, R18 ;  /* 0x00000007ff057819 */ /* 0x000fe20000011612 */
[----:B------:R-:W-:Y:S01]  /*1e00*/  UISETP.GT.U32.AND UP0, UPT, UR39, 0x2, UPT ;  /* 0x000000022700788c */ /* 0x000fe2000bf04070 */
[----:B--2---:R-:W-:Y:S01]  /*1e10*/  LOP3.LUT R3, R0, 0x7, RZ, 0xc0, !PT ;  /* 0x0000000700037812 */ /* 0x004fe200078ec0ff */
[----:B------:R-:W-:Y:S01]  /*1e20*/  UISETP.GE.U32.AND UP1, UPT, UR40, 0x3, UPT ;  /* 0x000000032800788c */ /* 0x000fe2000bf26070 */
[----:B------:R-:W-:Y:S01]  /*1e30*/  SHF.R.U32.HI R10, RZ, 0x1, R4 ;  /* 0x00000001ff0a7819 */ /* 0x000fe20000011604 */
[----:B------:R-:W-:Y:S01]  /*1e40*/  IMAD.SHL.U32 R4, R18, 0x2, RZ ;  /* 0x0000000212047824 */ /* 0x000fe200078e00ff */
[----:B------:R-:W-:Y:S01]  /*1e50*/  LOP3.LUT R0, R5, 0x1, RZ, 0xc0, !PT ;  /* 0x0000000105007812 */ /* 0x000fe200078ec0ff */
[----:B------:R-:W-:Y:S01]  /*1e60*/  UISETP.LT.U32.AND UP0, UPT, UR40, 0x3, UP0 ;  /* 0x000000032800788c */ /* 0x000fe20008701070 */
[----:B------:R-:W-:Y:S01]  /*1e70*/  IADD3 R5, RZ, -R10, -R3 ;  /* 0x8000000aff057210 */ /* 0x000fe20007ffe803 */
[----:B------:R-:W-:Y:S01]  /*1e80*/  ULDC.64 UR8, c[0x0][0x5d0] ;  /* 0x0001740000087ab9 */ /* 0x000fe20000000a00 */
[----:B------:R-:W-:Y:S01]  /*1e90*/  LOP3.LUT R9, R4, 0x6, RZ, 0xc0, !PT ;  /* 0x0000000604097812 */ /* 0x000fe200078ec0ff */
[C---:B------:R-:W-:Y:S01]  /*1ea0*/  IMAD.SHL.U32 R6, R0.reuse, 0x40, RZ ;  /* 0x0000004000067824 */ /* 0x040fe200078e00ff */
[----:B------:R-:W-:Y:S01]  /*1eb0*/  SHF.R.S32.HI R21, RZ, 0x1f, R23 ;  /* 0x0000001fff157819 */ /* 0x000fe20000011417 */
[----:B------:R-:W-:Y:S01]  /*1ec0*/  IMAD R11, R0, -0x40, R5 ;  /* 0xffffffc0000b7824 */ /* 0x000fe200078e0205 */
[----:B------:R-:W-:Y:S01]  /*1ed0*/  LOP3.LUT R0, R18, 0x3, RZ, 0xc0, !PT ;  /* 0x0000000312007812 */ /* 0x000fe200078ec0ff */
[----:B------:R-:W-:Y:S01]  /*1ee0*/  UIMAD.WIDE.U32 UR4, UR39, -0x55555555, URZ ;  /* 0xaaaaaaab270478a5 */ /* 0x000fe2000f8e003f */
[----:B------:R-:W-:Y:S01]  /*1ef0*/  PRMT R8, R9, 0x6540, R152 ;  /* 0x0000654009087816 */ /* 0x000fe20000000098 */
[----:B------:R-:W-:Y:S01]  /*1f00*/  IMAD.SHL.U32 R152, R152, 0x100, RZ ;  /* 0x0000010098987824 */ /* 0x000fe200078e00ff */
[----:B------:R-:W-:Y:S01]  /*1f10*/  USEL UR6, URZ, 0x1, !UP0 ;  /* 0x000000013f067887 */ /* 0x000fe2000c000000 */
[----:B---3--:R-:W-:Y:S01]  /*1f20*/  IMAD R13, R0, -0x2, R7 ;  /* 0xfffffffe000d7824 */ /* 0x008fe200078e0207 */
[----:B------:R-:W-:Y:S01]  /*1f30*/  SHF.R.S32.HI R9, RZ, 0x1f, R8 ;  /* 0x0000001fff097819 */ /* 0x000fe20000011408 */
[----:B------:R-:W-:Y:S01]  /*1f40*/  IMAD.SHL.U32 R0, R153, 0x80, RZ ;  /* 0x0000008099007824 */ /* 0x000fe200078e00ff */
[----:B------:R-:W-:Y:S01]  /*1f50*/  ISETP.GE.AND P0, PT, R152, R7, PT ;  /* 0x000000079800720c */ /* 0x000fe20003f06270 */
[----:B------:R-:W-:Y:S01]  /*1f60*/  IMAD R4, R21, UR8, RZ ;  /* 0x0000000815047c24 */ /* 0x000fe2000f8e02ff */
[----:B------:R-:W-:Y:S01]  /*1f70*/  LOP3.LUT R3, R6, 0x40, R3, 0xe2, !PT ;  /* 0x0000004006037812 */ /* 0x000fe200078ee203 */
[----:B------:R-:W-:Y:S01]  /*1f80*/  USHF.R.U32.HI UR4, URZ, 0x1, UR5 ;  /* 0x000000013f047899 */ /* 0x000fe20008011605 */
[C---:B------:R-:W-:Y:S01]  /*1f90*/  ISETP.GE.OR P0, PT, R0.reuse, UR7, P0 ;  /* 0x0000000700007c0c */ /* 0x040fe20008706670 */
[----:B------:R-:W-:Y:S01]  /*1fa0*/  ULOP3.LUT UR38, UR38, UR6, URZ, 0x3c, !UPT ;  /* 0x0000000626267292 */ /* 0x000fe2000f8e3c3f */
[----:B------:R-:W-:Y:S01]  /*1fb0*/  IMAD.WIDE R6, R153, 0x80, RZ ;  /* 0x0000008099067825 */ /* 0x000fe200078e02ff */
[----:B------:R-:W-:Y:S01]  /*1fc0*/  UIMAD UR39, UR4, -0x3, UR39 ;  /* 0xfffffffd042778a4 */ /* 0x000fe2000f8e0227 */
[----:B------:R-:W-:Y:S01]  /*1fd0*/  IADD3 R0, -R0, UR7, R11 ;  /* 0x0000000700007c10 */ /* 0x000fe2000fffe10b */
[----:B------:R-:W-:Y:S01]  /*1fe0*/  @UP1 ULOP3.LUT UR38, UR38, 0x1, UR4, 0x78, !UPT ;  /* 0x0000000126261892 */ /* 0x000fe2000f8e7804 */
[C---:B------:R-:W-:Y:S01]  /*1ff0*/  IMAD R15, R23.reuse, UR9, R4 ;  /* 0x00000009170f7c24 */ /* 0x040fe2000f8e0204 */
[----:B------:R-:W-:Y:S01]  /*2000*/  LOP3.LUT R169, R6, R3, R10, 0xfe, !PT ;  /* 0x0000000306a97212 */ /* 0x000fe200078efe0a */
[----:B------:R-:W-:-:S04]  /*2010*/  IMAD.WIDE.U32 R4, R23, UR8, R8 ;  /* 0x0000000817047c25 */ /* 0x000fc8000f8e0008 */
[----:B------:R-:W-:Y:S02]  /*2020*/  IMAD.IADD R5, R5, 0x1, R15 ;  /* 0x0000000105057824 */ /* 0x000fe400078e020f */
[----:B------:R-:W-:Y:S02]  /*2030*/  IMAD.IADD R3, R13, 0x1, -R152 ;  /* 0x000000010d037824 */ /* 0x000fe400078e0a98 */
[----:B------:R-:W-:Y:S01]  /*2040*/  IMAD.MOV.U32 R153, RZ, RZ, -0x1 ;  /* 0xffffffffff997424 */ /* 0x000fe200078e00ff */
[----:B------:R-:W-:Y:S06]  /*2050*/  @P0 BRA `(.L_x_34) ;  /* 0x0000007800dc0947 */ /* 0x000fec0003800000 */
[----:B------:R-:W0:Y:S01]  /*2060*/  LDC.64 R10, c[0x0][0x5c8] ;  /* 0x00017200ff0a7b82 */ /* 0x000e220000000a00 */
[----:B-----5:R-:W-:Y:S01]  /*2070*/  FSETP.NEU.AND P1, PT, R155, RZ, PT ;  /* 0x000000ff9b00720b */ /* 0x020fe20003f2d000 */
[----:B------:R-:W-:Y:S01]  /*2080*/  BSSY B0, `(.L_x_34) ;  /* 0x00007b4000007945 */ /* 0x000fe20003800000 */
[----:B------:R-:W-:-:S04]  /*2090*/  ISETP.GT.AND P0, PT, R3, RZ, PT ;  /* 0x000000ff0300720c */ /* 0x000fc80003f04270 */
[----:B------:R-:W-:Y:S01]  /*20a0*/  ISETP.GT.AND P3, PT, R0, RZ, P0 ;  /* 0x000000ff0000720c */ /* 0x000fe20000764270 */
[-C--:B0-----:R-:W-:Y:S02]  /*20b0*/  IMAD R12, R7, R10.reuse, RZ ;  /* 0x0000000a070c7224 */ /* 0x081fe400078e02ff */
[----:B------:R-:W-:-:S04]  /*20c0*/  IMAD.WIDE.U32 R160, R169, R10, R4 ;  /* 0x0000000aa9a07225 */ /* 0x000fc800078e0004 */
[----:B------:R-:W-:-:S04]  /*20d0*/  IMAD R5, R169, R11, R12 ;  /* 0x0000000ba9057224 */ /* 0x000fc800078e020c */
[----:B------:R-:W-:Y:S01]  /*20e0*/  IMAD.IADD R171, R161, 0x1, R5 ;  /* 0x00000001a1ab7824 */ /* 0x000fe200078e0205 */
[----:B------:R-:W-:Y:S06]  /*20f0*/  @!P1 BRA `(.L_x_35) ;  /* 0x0000005400989947 */ /* 0x000fec0003800000 */
[----:B------:R-:W0:Y:S01]  /*2100*/  LDC.64 R14, c[0x0][0x5b8] ;  /* 0x00016e00ff0e7b82 */ /* 0x000e220000000a00 */
[----:B------:R-:W-:-:S07]  /*2110*/  ULDC.64 UR4, c[0x0][0x5c0] ;  /* 0x0001700000047ab9 */ /* 0x000fce0000000a00 */
[----:B------:R-:W1:Y:S08]  /*2120*/  LDC.64 R166, c[0x0][0x5b0] ;  /* 0x00016c00ffa67b82 */ /* 0x000e700000000a00 */
[----:B------:R-:W2:Y:S01]  /*2130*/  LDC.64 R12, c[0x0][0x5a8] ;  /* 0x00016a00ff0c7b82 */ /* 0x000ea20000000a00 */
[-C--:B0-----:R-:W-:Y:S02]  /*2140*/  IMAD R4, R21, R14.reuse, RZ ;  /* 0x0000000e15047224 */ /* 0x081fe400078e02ff */
[----:B------:R-:W-:-:S04]  /*2150*/  IMAD.WIDE.U32 R162, R23, R14, R8 ;  /* 0x0000000e17a27225 */ /* 0x000fc800078e0008 */
[----:B------:R-:W-:Y:S02]  /*2160*/  IMAD R161, R23, R15, R4 ;  /* 0x0000000f17a17224 */ /* 0x000fe400078e0204 */
[-C--:B-1----:R-:W-:Y:S02]  /*2170*/  IMAD R6, R7, R166.reuse, RZ ;  /* 0x000000a607067224 */ /* 0x082fe400078e02ff */
[----:B------:R-:W-:Y:S02]  /*2180*/  IMAD.IADD R21, R163, 0x1, R161 ;  /* 0x00000001a3157824 */ /* 0x000fe400078e02a1 */
[----:B------:R-:W-:Y:S02]  /*2190*/  IMAD.MOV.U32 R20, RZ, RZ, R162 ;  /* 0x000000ffff147224 */ /* 0x000fe400078e00a2 */
[C---:B------:R-:W-:Y:S02]  /*21a0*/  IMAD R165, R169.reuse, R167, R6 ;  /* 0x000000a7a9a57224 */ /* 0x040fe400078e0206 */
[----:B------:R-:W-:-:S04]  /*21b0*/  IMAD.WIDE.U32 R4, R169, R166, R20 ;  /* 0x000000a6a9047225 */ /* 0x000fc800078e0014 */
[----:B------:R-:W-:Y:S01]  /*21c0*/  IMAD.IADD R5, R5, 0x1, R165 ;  /* 0x0000000105057824 */ /* 0x000fe200078e02a5 */
[----:B--2---:R-:W-:-:S04]  /*21d0*/  LEA R6, P1, R4, R12, 0x1 ;  /* 0x0000000c04067211 */ /* 0x004fc800078208ff */
[----:B------:R-:W-:-:S05]  /*21e0*/  LEA.HI.X R7, R4, R13, R5, 0x1, P1 ;  /* 0x0000000d04077211 */ /* 0x000fca00008f0c05 */
[----:B------:R0:W2:Y:S01]  /*21f0*/  @P3 LDG.E.LTC128B.U16 R15, desc[UR36][R6.64] ;  /* 0x00000024060f3981 */ /* 0x0000a2000c1e1520 */
[----:B------:R-:W-:Y:S01]  /*2200*/  IMAD.WIDE.U32 R158, R169, R166, R8 ;  /* 0x000000a6a99e7225 */ /* 0x000fe200078e0008 */
[----:B------:R-:W-:Y:S03]  /*2210*/  BSSY B1, `(.L_x_36) ;  /* 0x0000013000017945 */ /* 0x000fe60003800000 */
[----:B------:R-:W-:Y:S02]  /*2220*/  IMAD.IADD R159, R165, 0x1, R159 ;  /* 0x00000001a59f7824 */ /* 0x000fe400078e029f */
[----:B------:R-:W-:-:S04]  /*2230*/  IMAD.WIDE.U32 R158, R23, R14, R158 ;  /* 0x0000000e179e7225 */ /* 0x000fc800078e009e */
[----:B0-----:R-:W-:Y:S01]  /*2240*/  IMAD.IADD R7, R161, 0x1, R159 ;  /* 0x00000001a1077824 */ /* 0x001fe200078e029f */
[----:B------:R-:W-:Y:S02]  /*2250*/  LEA R6, P4, R158, R12, 0x1 ;  /* 0x0000000c9e067211 */ /* 0x000fe400078808ff */
[----:B------:R-:W-:Y:S02]  /*2260*/  SHF.L.U64.HI R159, R166, 0x3, R167 ;  /* 0x00000003a69f7819 */ /* 0x000fe400000102a7 */
[----:B------:R-:W-:Y:S01]  /*2270*/  LEA.HI.X R7, R158, R13, R7, 0x1, P4 ;  /* 0x0000000d9e077211 */ /* 0x000fe200020f0c07 */
[----:B------:R-:W-:Y:S02]  /*2280*/  IMAD.SHL.U32 R158, R166, 0x8, RZ ;  /* 0x00000008a69e7824 */ /* 0x000fe400078e00ff */
[----:B--2---:R-:W-:-:S04]  /*2290*/  IMAD.U32 R4, R15, 0x10000, RZ ;  /* 0x000100000f047824 */ /* 0x004fc800078e00ff */
[----:B------:R-:W-:Y:S01]  /*22a0*/  FMUL R5, R4, R155 ;  /* 0x0000009b04057220 */ /* 0x000fe20000400000 */
[----:B------:R-:W-:-:S03]  /*22b0*/  LEA R4, P1, R160, UR4, 0x1 ;  /* 0x00000004a0047c11 */ /* 0x000fc6000f8208ff */
[----:B------:R-:W-:Y:S01]  /*22c0*/  FFMA R24, R24, R154, R5 ;  /* 0x0000009a18187223 */ /* 0x000fe20000000005 */
[----:B------:R-:W-:Y:S02]  /*22d0*/  LEA.HI.X R5, R160, UR5, R171, 0x1, P1 ;  /* 0x00000005a0057c11 */ /* 0x000fe400088f0cab */
[----:B------:R-:W-:Y:S02]  /*22e0*/  ISETP.GT.AND P1, PT, R3, 0x1, PT ;  /* 0x000000010300780c */ /* 0x000fe40003f24270 */
[----:B------:R-:W-:Y:S02]  /*22f0*/  F2FP.BF16.F32.PACK_AB R24, RZ, R24 ;  /* 0x00000018ff18723e */ /* 0x000fe400000010ff */
[----:B------:R-:W-:-:S03]  /*2300*/  ISETP.GT.AND P2, PT, R0, RZ, P1 ;  /* 0x000000ff0000720c */ /* 0x000fc60000f44270 */
[----:B------:R0:W-:Y:S10]  /*2310*/  @P3 STG.E.U16 desc[UR36][R4.64], R24 ;  /* 0x0000001804003986 */ /* 0x0001f4000c101524 */
[----:B------:R-:W-:Y:S05]  /*2320*/  @!P2 BRA `(.L_x_37) ;  /* 0x000000000004a947 */ /* 0x000fea0003800000 */
[----:B------:R1:W5:Y:S02]  /*2330*/  LDG.E.LTC128B.U16 R15, desc[UR36][R6.64+0x2] ;  /* 0x00000224060f7981 */ /* 0x000364000c1e1520 */
.L_x_37:
[----:B------:R-:W-:Y:S05]  /*2340*/  BSYNC B1 ;  /* 0x0000000000017941 */ /* 0x000fea0003800000 */
.L_x_36:
[----:B-----5:R-:W-:Y:S01]  /*2350*/  IMAD.U32 R20, R15, 0x10000, RZ ;  /* 0x000100000f147824 */ /* 0x020fe200078e00ff */
[----:B------:R-:W-:Y:S01]  /*2360*/  ISETP.GT.AND P0, PT, R0, 0x8, P0 ;  /* 0x000000080000780c */ /* 0x000fe20000704270 */
[----:B------:R-:W-:Y:S01]  /*2370*/  IMAD.WIDE.U32 R158, R169, R166, R158 ;  /* 0x000000a6a99e7225 */ /* 0x000fe200078e009e */
[----:B------:R-:W-:-:S03]  /*2380*/  PRMT R152, R15, 0x7610, R152 ;  /* 0x000076100f987816 */ /* 0x000fc60000000098 */
[----:B------:R-:W-:Y:S01]  /*2390*/  FMUL R20, R20, R155 ;  /* 0x0000009b14147220 */ /* 0x000fe20000400000 */
[----:B------:R-:W-:Y:S01]  /*23a0*/  IMAD.IADD R165, R165, 0x1, R159 ;  /* 0x00000001a5a57824 */ /* 0x000fe200078e029f */
[----:B------:R-:W-:Y:S02]  /*23b0*/  IADD3 R162, P3, R162, R158, RZ ;  /* 0x0000009ea2a27210 */ /* 0x000fe40007f7e0ff */
[----:B------:R-:W-:-:S03]  /*23c0*/  FFMA R25, R25, R154, R20 ;  /* 0x0000009a19197223 */ /* 0x000fc60000000014 */
[----:B------:R-:W-:Y:S02]  /*23d0*/  IMAD.X R21, R165, 0x1, R21, P3 ;  /* 0x00000001a5157824 */ /* 0x000fe400018e0615 */
[----:B------:R-:W-:Y:S02]  /*23e0*/  F2FP.BF16.F32.PACK_AB R25, RZ, R25 ;  /* 0x00000019ff19723e */ /* 0x000fe400000010ff */
[C---:B------:R-:W-:Y:S02]  /*23f0*/  LEA R20, P3, R162.reuse, R12, 0x1 ;  /* 0x0000000ca2147211 */ /* 0x040fe400078608ff */
[----:B------:R-:W-:Y:S02]  /*2400*/  PRMT R159, R25, 0x7610, R159 ;  /* 0x00007610199f7816 */ /* 0x000fe4000000009f */
[----:B------:R-:W-:-:S03]  /*2410*/  LEA.HI.X R21, R162, R13, R21, 0x1, P3 ;  /* 0x0000000da2157211 */ /* 0x000fc600018f0c15 */
[----:B------:R2:W-:Y:S04]  /*2420*/  @P2 STG.E.U16 desc[UR36][R4.64+0x2], R159 ;  /* 0x0000029f04002986 */ /* 0x0005e8000c101524 */
[----:B------:R-:W0:Y:S01]  /*2430*/  @P0 LDG.E.LTC128B.U16 R152, desc[UR36][R20.64] ;  /* 0x0000002414980981 */ /* 0x000e22000c1e1520 */
[----:B------:R-:W-:Y:S01]  /*2440*/  IADD3 R8, P2, R8, R158, RZ ;  /* 0x0000009e08087210 */ /* 0x000fe20007f5e0ff */
[----:B------:R-:W-:Y:S01]  /*2450*/  BSSY B1, `(.L_x_38) ;  /* 0x0000011000017945 */ /* 0x000fe20003800000 */
[----:B------:R-:W-:Y:S02]  /*2460*/  SHF.L.U64.HI R11, R10, 0x4, R11 ;  /* 0x000000040a0b7819 */ /* 0x000fe4000001020b */
[----:B------:R-:W-:Y:S01]  /*2470*/  ISETP.GT.AND P1, PT, R0, 0x8, P1 ;  /* 0x000000080000780c */ /* 0x000fe20000f24270 */
[----:B------:R-:W-:Y:S01]  /*2480*/  IMAD.X R9, R9, 0x1, R165, P2 ;  /* 0x0000000109097824 */ /* 0x000fe200010e06a5 */
[----:B------:R-:W-:Y:S01]  /*2490*/  LEA R10, P2, R10, R4, 0x4 ;  /* 0x000000040a0a7211 */ /* 0x000fe200078420ff */
[----:B------:R-:W-:-:S04]  /*24a0*/  IMAD.WIDE.U32 R14, R23, R14, R8 ;  /* 0x0000000e170e7225 */ /* 0x000fc800078e0008 */
[----:B------:R-:W-:Y:S01]  /*24b0*/  IMAD.X R11, R11, 0x1, R5, P2 ;  /* 0x000000010b0b7824 */ /* 0x000fe200010e0605 */
[----:B------:R-:W-:Y:S01]  /*24c0*/  LEA R8, P3, R14, R12, 0x1 ;  /* 0x0000000c0e087211 */ /* 0x000fe200078608ff */
[----:B------:R-:W-:-:S05]  /*24d0*/  IMAD.IADD R9, R161, 0x1, R15 ;  /* 0x00000001a1097824 */ /* 0x000fca00078e020f */
[----:B------:R-:W-:Y:S01]  /*24e0*/  LEA.HI.X R9, R14, R13, R9, 0x1, P3 ;  /* 0x0000000d0e097211 */ /* 0x000fe200018f0c09 */
[----:B0-----:R-:W-:-:S04]  /*24f0*/  IMAD.U32 R24, R152, 0x10000, RZ ;  /* 0x0001000098187824 */ /* 0x001fc800078e00ff */
[----:B------:R-:W-:-:S04]  /*2500*/  FMUL R25, R24, R155 ;  /* 0x0000009b18197220 */ /* 0x000fc80000400000 */
[----:B------:R-:W-:-:S05]  /*2510*/  FFMA R25, R26, R154, R25 ;  /* 0x0000009a1a197223 */ /* 0x000fca0000000019 */
[----:B------:R-:W-:-:S05]  /*2520*/  F2FP.BF16.F32.PACK_AB R25, RZ, R25 ;  /* 0x00000019ff19723e */ /* 0x000fca00000010ff */
[----:B------:R2:W-:Y:S01]  /*2530*/  @P0 STG.E.U16 desc[UR36][R10.64], R25 ;  /* 0x000000190a000986 */ /* 0x0005e2000c101524 */
[----:B------:R-:W-:Y:S05]  /*2540*/  @!P1 BRA `(.L_x_39) ;  /* 0x0000000000049947 */ /* 0x000fea0003800000 */
[----:B------:R0:W5:Y:S02]  /*2550*/  LDG.E.LTC128B.U16 R152, desc[UR36][R8.64+0x2] ;  /* 0x0000022408987981 */ /* 0x000164000c1e1520 */
.L_x_39:
[----:B------:R-:W-:Y:S05]  /*2560*/  BSYNC B1 ;  /* 0x0000000000017941 */ /* 0x000fea0003800000 */
.L_x_38:
[----:B-----5:R-:W-:Y:S01]  /*2570*/  IMAD.U32 R12, R152, 0x10000, RZ ;  /* 0x00010000980c7824 */ /* 0x020fe200078e00ff */
[----:B------:R-:W-:Y:S01]  /*2580*/  ISETP.GT.AND P0, PT, R3, 0x8, PT ;  /* 0x000000080300780c */ /* 0x000fe20003f04270 */
[----:B------:R-:W-:Y:S02]  /*2590*/  BSSY B1, `(.L_x_40) ;  /* 0x0000008000017945 */ /* 0x000fe40003800000 */
[----:B------:R-:W-:Y:S01]  /*25a0*/  FMUL R12, R12, R155 ;  /* 0x0000009b0c0c7220 */ /* 0x000fe20000400000 */
[----:B------:R-:W-:-:S03]  /*25b0*/  ISETP.GT.AND P2, PT, R0, RZ, P0 ;  /* 0x000000ff0000720c */ /* 0x000fc60000744270 */
[----:B------:R-:W-:-:S05]  /*25c0*/  FFMA R12, R27, R154, R12 ;  /* 0x0000009a1b0c7223 */ /* 0x000fca000000000c */
[----:B------:R-:W-:-:S05]  /*25d0*/  F2FP.BF16.F32.PACK_AB R12, RZ, R12 ;  /* 0x0000000cff0c723e */ /* 0x000fca00000010ff */
[----:B------:R3:W-:Y:S01]  /*25e0*/  @P1 STG.E.U16 desc[UR36][R10.64+0x2], R12 ;  /* 0x0000020c0a001986 */ /* 0x0007e2000c101524 */
[----:B------:R-:W-:Y:S05]  /*25f0*/  @!P2 BRA `(.L_x_41) ;  /* 0x000000000004a947 */ /* 0x000fea0003800000 */
[----:B------:R4:W5:Y:S02]  /*2600*/  LDG.E.LTC128B.U16 R152, desc[UR36][R6.64+0x10] ;  /* 0x0000102406987981 */ /* 0x000964000c1e1520 */
.L_x_41:
[----:B------:R-:W-:Y:S05]  /*2610*/  BSYNC B1 ;  /* 0x0000000000017941 */ /* 0x000fea0003800000 */
.L_x_40:
[----:B---3-5:R-:W-:Y:S01]  /*2620*/  IMAD.U32 R12, R152, 0x10000, RZ ;  /* 0x00010000980c7824 */ /* 0x028fe200078e00ff */
        /* <DEDUP_REMOVED lines=9> */
.L_x_43:
[----:B------:R-:W-:Y:S05]  /*26c0*/  BSYNC B1 ;  /* 0x0000000000017941 */ /* 0x000fea0003800000 */
.L_x_42:
[----:B-----5:R-:W-:Y:S01]  /*26d0*/  IMAD.U32 R12, R152, 0x10000, RZ ;  /* 0x00010000980c7824 */ /* 0x020fe200078e00ff */
[----:B------:R-:W-:Y:S01]  /*26e0*/  ISETP.GT.AND P0, PT, R0, 0x8, P0 ;  /* 0x000000080000780c */ /* 0x000fe20000704270 */
[----:B------:R-:W-:Y:S02]  /*26f0*/  BSSY B1, `(.L_x_44) ;  /* 0x0000007000017945 */ /* 0x000fe40003800000 */
[----:B------:R-:W-:-:S04]  /*2700*/  FMUL R12, R12, R155 ;  /* 0x0000009b0c0c7220 */ /* 0x000fc80000400000 */
[----:B------:R-:W-:-:S05]  /*2710*/  FFMA R12, R29, R154, R12 ;  /* 0x0000009a1d0c7223 */ /* 0x000fca000000000c */
[----:B------:R-:W-:-:S05]  /*2720*/  F2FP.BF16.F32.PACK_AB R12, RZ, R12 ;  /* 0x0000000cff0c723e */ /* 0x000fca00000010ff */
[----:B------:R0:W-:Y:S01]  /*2730*/  @P3 STG.E.U16 desc[UR36][R4.64+0x12], R12 ;  /* 0x0000120c04003986 */ /* 0x0001e2000c101524 */
[----:B------:R-:W-:Y:S05]  /*2740*/  @!P0 BRA `(.L_x_45) ;  /* 0x0000000000048947 */ /* 0x000fea0003800000 */
[----:B------:R0:W5:Y:S02]  /*2750*/  LDG.E.LTC128B.U16 R152, desc[UR36][R8.64+0x10] ;  /* 0x0000102408987981 */ /* 0x000164000c1e1520 */
.L_x_45:
[----:B------:R-:W-:Y:S05]  /*2760*/  BSYNC B1 ;  /* 0x0000000000017941 */ /* 0x000fea0003800000 */
.L_x_44:
[----:B0----5:R-:W-:Y:S01]  /*2770*/  IMAD.U32 R12, R152, 0x10000, RZ ;  /* 0x00010000980c7824 */ /* 0x021fe200078e00ff */
[----:B------:R-:W-:Y:S01]  /*2780*/  ISETP.GT.AND P1, PT, R0, 0x8, P1 ;  /* 0x000000080000780c */ /* 0x000fe20000f24270 */
[----:B------:R-:W-:Y:S02]  /*2790*/  BSSY B1, `(.L_x_46) ;  /* 0x0000007000017945 */ /* 0x000fe40003800000 */
[----:B---3--:R-:W-:-:S04]  /*27a0*/  FMUL R13, R12, R155 ;  /* 0x0000009b0c0d7220 */ /* 0x008fc80000400000 */
[----:B------:R-:W-:-:S05]  /*27b0*/  FFMA R13, R30, R154, R13 ;  /* 0x0000009a1e0d7223 */ /* 0x000fca000000000d */
[----:B------:R-:W-:-:S05]  /*27c0*/  F2FP.BF16.F32.PACK_AB R13, RZ, R13 ;  /* 0x0000000dff0d723e */ /* 0x000fca00000010ff */
[----:B------:R0:W-:Y:S01]  /*27d0*/  @P0 STG.E.U16 desc[UR36][R10.64+0x10], R13 ;  /* 0x0000100d0a000986 */ /* 0x0001e2000c101524 */
[----:B------:R-:W-:Y:S05]  /*27e0*/  @!P1 BRA `(.L_x_47) ;  /* 0x0000000000049947 */ /* 0x000fea0003800000 */
[----:B------:R3:W5:Y:S02]  /*27f0*/  LDG.E.LTC128B.U16 R152, desc[UR36][R8.64+0x12] ;  /* 0x0000122408987981 */ /* 0x000764000c1e1520 */
.L_x_47:
[----:B------:R-:W-:Y:S05]  /*2800*/  BSYNC B1 ;  /* 0x0000000000017941 */ /* 0x000fea0003800000 */
.L_x_46:
        /* <DEDUP_REMOVED lines=10> */
.L_x_49:
[----:B------:R-:W-:Y:S05]  /*28b0*/  BSYNC B1 ;  /* 0x0000000000017941 */ /* 0x000fea0003800000 */
.L_x_48:
[----:B0----5:R-:W-:Y:S01]  /*28c0*/  IMAD.U32 R12, R152, 0x10000, RZ ;  /* 0x00010000980c7824 */ /* 0x021fe200078e00ff */
        /* <DEDUP_REMOVED lines=9> */
.L_x_51:
[----:B------:R-:W-:Y:S05]  /*2960*/  BSYNC B1 ;  /* 0x0000000000017941 */ /* 0x000fea0003800000 */
.L_x_50:
        /* <DEDUP_REMOVED lines=9> */
.L_x_53:
[----:B------:R-:W-:Y:S05]  /*2a00*/  BSYNC B1 ;  /* 0x0000000000017941 */ /* 0x000fea0003800000 */
.L_x_52:
[----:B0----5:R-:W-:Y:S01]  /*2a10*/  IMAD.U32 R12, R152, 0x10000, RZ ;  /* 0x00010000980c7824 */ /* 0x021fe200078e00ff */
        /* <DEDUP_REMOVED lines=8> */
.L_x_55:
[----:B------:R-:W-:Y:S05]  /*2aa0*/  BSYNC B1 ;  /* 0x0000000000017941 */ /* 0x000fea0003800000 */
.L_x_54:
        /* <DEDUP_REMOVED lines=10> */
.L_x_57:
[----:B------:R-:W-:Y:S05]  /*2b50*/  BSYNC B1 ;  /* 0x0000000000017941 */ /* 0x000fea0003800000 */
.L_x_56:
        /* <DEDUP_REMOVED lines=10> */
.L_x_59:
[----:B------:R-:W-:Y:S05]  /*2c00*/  BSYNC B1 ;  /* 0x0000000000017941 */ /* 0x000fea0003800000 */
.L_x_58:
        /* <DEDUP_REMOVED lines=9> */
.L_x_61:
[----:B------:R-:W-:Y:S05]  /*2ca0*/  BSYNC B1 ;  /* 0x0000000000017941 */ /* 0x000fea0003800000 */
.L_x_60:
        /* <DEDUP_REMOVED lines=9> */
.L_x_63:
[----:B------:R-:W-:Y:S05]  /*2d40*/  BSYNC B1 ;  /* 0x0000000000017941 */ /* 0x000fea0003800000 */
.L_x_62:
        /* <DEDUP_REMOVED lines=10> */
.L_x_65:
[----:B------:R-:W-:Y:S05]  /*2df0*/  BSYNC B1 ;  /* 0x0000000000017941 */ /* 0x000fea0003800000 */
.L_x_64:
        /* <DEDUP_REMOVED lines=10> */
.L_x_67:
[----:B------:R-:W-:Y:S05]  /*2ea0*/  BSYNC B1 ;  /* 0x0000000000017941 */ /* 0x000fea0003800000 */
.L_x_66:
        /* <DEDUP_REMOVED lines=9> */
.L_x_69:
[----:B------:R-:W-:Y:S05]  /*2f40*/  BSYNC B1 ;  /* 0x0000000000017941 */ /* 0x000fea0003800000 */
.L_x_68:
        /* <DEDUP_REMOVED lines=9> */
.L_x_71:
[----:B------:R-:W-:Y:S05]  /*2fe0*/  BSYNC B1 ;  /* 0x0000000000017941 */ /* 0x000fea0003800000 */
.L_x_70:
        /* <DEDUP_REMOVED lines=10> */
.L_x_73:
[----:B------:R-:W-:Y:S05]  /*3090*/  BSYNC B1 ;  /* 0x0000000000017941 */ /* 0x000fea0003800000 */
.L_x_72:
        /* <DEDUP_REMOVED lines=10> */
.L_x_75:
[----:B------:R-:W-:Y:S05]  /*3140*/  BSYNC B1 ;  /* 0x0000000000017941 */ /* 0x000fea0003800000 */
.L_x_74:
        /* <DEDUP_REMOVED lines=9> */
.L_x_77:
[----:B------:R-:W-:Y:S05]  /*31e0*/  BSYNC B1 ;  /* 0x0000000000017941 */ /* 0x000fea0003800000 */
.L_x_76:
        /* <DEDUP_REMOVED lines=9> */
.L_x_79:
[----:B------:R-:W-:Y:S05]  /*3280*/  BSYNC B1 ;  /* 0x0000000000017941 */ /* 0x000fea0003800000 */
.L_x_78:
        /* <DEDUP_REMOVED lines=10> */
.L_x_81:
[----:B------:R-:W-:Y:S05]  /*3330*/  BSYNC B1 ;  /* 0x0000000000017941 */ /* 0x000fea0003800000 */
.L_x_80:
        /* <DEDUP_REMOVED lines=10> */
.L_x_83:
[----:B------:R-:W-:Y:S05]  /*33e0*/  BSYNC B1 ;  /* 0x0000000000017941 */ /* 0x000fea0003800000 */
.L_x_82:
        /* <DEDUP_REMOVED lines=9> */
.L_x_85:
[----:B------:R-:W-:Y:S05]  /*3480*/  BSYNC B1 ;  /* 0x0000000000017941 */ /* 0x000fea0003800000 */
.L_x_84:
        /* <DEDUP_REMOVED lines=9> */
.L_x_87:
[----:B------:R-:W-:Y:S05]  /*3520*/  BSYNC B1 ;  /* 0x0000000000017941 */ /* 0x000fea0003800000 */
.L_x_86:
        /* <DEDUP_REMOVED lines=10> */
.L_x_89:
[----:B------:R-:W-:Y:S05]  /*35d0*/  BSYNC B1 ;  /* 0x0000000000017941 */ /* 0x000fea0003800000 */
.L_x_88:
        /* <DEDUP_REMOVED lines=10> */
.L_x_91:
[----:B------:R-:W-:Y:S05]  /*3680*/  BSYNC B1 ;  /* 0x0000000000017941 */ /* 0x000fea0003800000 */
.L_x_90:
        /* <DEDUP_REMOVED lines=9> */
.L_x_93:
[----:B------:R-:W-:Y:S05]  /*3720*/  BSYNC B1 ;  /* 0x0000000000017941 */ /* 0x000fea0003800000 */
.L_x_92:
        /* <DEDUP_REMOVED lines=9> */
.L_x_95:
[----:B------:R-:W-:Y:S05]  /*37c0*/  BSYNC B1 ;  /* 0x0000000000017941 */ /* 0x000fea0003800000 */
.L_x_94:
        /* <DEDUP_REMOVED lines=10> */
.L_x_97:
[----:B------:R-:W-:Y:S05]  /*3870*/  BSYNC B1 ;  /* 0x0000000000017941 */ /* 0x000fea0003800000 */
.L_x_96:
        /* <DEDUP_REMOVED lines=10> */
.L_x_99:
[----:B------:R-:W-:Y:S05]  /*3920*/  BSYNC B1 ;  /* 0x0000000000017941 */ /* 0x000fea0003800000 */
.L_x_98:
        /* <DEDUP_REMOVED lines=9> */
.L_x_101:
[----:B------:R-:W-:Y:S05]  /*39c0*/  BSYNC B1 ;  /* 0x0000000000017941 */ /* 0x000fea0003800000 */
.L_x_100:
        /* <DEDUP_REMOVED lines=9> */
.L_x_103:
[----:B------:R-:W-:Y:S05]  /*3a60*/  BSYNC B1 ;  /* 0x0000000000017941 */ /* 0x000fea0003800000 */
.L_x_102:
        /* <DEDUP_REMOVED lines=10> */
.L_x_105:
[----:B------:R-:W-:Y:S05]  /*3b10*/  BSYNC B1 ;  /* 0x0000000000017941 */ /* 0x000fea0003800000 */
.L_x_104:
        /* <DEDUP_REMOVED lines=10> */
.L_x_107:
[----:B------:R-:W-:Y:S05]  /*3bc0*/  BSYNC B1 ;  /* 0x0000000000017941 */ /* 0x000fea0003800000 */
.L_x_106:
        /* <DEDUP_REMOVED lines=9> */
.L_x_109:
[----:B------:R-:W-:Y:S05]  /*3c60*/  BSYNC B1 ;  /* 0x0000000000017941 */ /* 0x000fea0003800000 */
.L_x_108:
        /* <DEDUP_REMOVED lines=9> */
.L_x_111:
[----:B------:R-:W-:Y:S05]  /*3d00*/  BSYNC B1 ;  /* 0x0000000000017941 */ /* 0x000fea0003800000 */
.L_x_110:
        /* <DEDUP_REMOVED lines=10> */
.L_x_113:
[----:B------:R-:W-:Y:S05]  /*3db0*/  BSYNC B1 ;  /* 0x0000000000017941 */ /* 0x000fea0003800000 */
.L_x_112:
        /* <DEDUP_REMOVED lines=10> */
.L_x_115:
[----:B------:R-:W-:Y:S05]  /*3e60*/  BSYNC B1 ;  /* 0x0000000000017941 */ /* 0x000fea0003800000 */
.L_x_114:
        /* <DEDUP_REMOVED lines=9> */
.L_x_117:
[----:B------:R-:W-:Y:S05]  /*3f00*/  BSYNC B1 ;  /* 0x0000000000017941 */ /* 0x000fea0003800000 */
.L_x_116:
        /* <DEDUP_REMOVED lines=9> */
.L_x_119:
[----:B------:R-:W-:Y:S05]  /*3fa0*/  BSYNC B1 ;  /* 0x0000000000017941 */ /* 0x000fea0003800000 */
.L_x_118:
        /* <DEDUP_REMOVED lines=10> */
.L_x_121:
[----:B------:R-:W-:Y:S05]  /*4050*/  BSYNC B1 ;  /* 0x0000000000017941 */ /* 0x000fea0003800000 */
.L_x_120:
        /* <DEDUP_REMOVED lines=10> */
.L_x_123:
[----:B------:R-:W-:Y:S05]  /*4100*/  BSYNC B1 ;  /* 0x0000000000017941 */ /* 0x000fea0003800000 */
.L_x_122:
        /* <DEDUP_REMOVED lines=9> */
.L_x_125:
[----:B------:R-:W-:Y:S05]  /*41a0*/  BSYNC B1 ;  /* 0x0000000000017941 */ /* 0x000fea0003800000 */
.L_x_124:
        /* <DEDUP_REMOVED lines=9> */
.L_x_127:
[----:B------:R-:W-:Y:S05]  /*4240*/  BSYNC B1 ;  /* 0x0000000000017941 */ /* 0x000fea0003800000 */
.L_x_126:
        /* <DEDUP_REMOVED lines=10> */
.L_x_129:
[----:B------:R-:W-:Y:S05]  /*42f0*/  BSYNC B1 ;  /* 0x0000000000017941 */ /* 0x000fea0003800000 */
.L_x_128:
        /* <DEDUP_REMOVED lines=10> */
.L_x_131:
[----:B------:R-:W-:Y:S05]  /*43a0*/  BSYNC B1 ;  /* 0x0000000000017941 */ /* 0x000fea0003800000 */
.L_x_130:
        /* <DEDUP_REMOVED lines=9> */
.L_x_133:
[----:B------:R-:W-:Y:S05]  /*4440*/  BSYNC B1 ;  /* 0x0000000000017941 */ /* 0x000fea0003800000 */
.L_x_132:
        /* <DEDUP_REMOVED lines=9> */
.L_x_135:
[----:B------:R-:W-:Y:S05]  /*44e0*/  BSYNC B1 ;  /* 0x0000000000017941 */ /* 0x000fea0003800000 */
.L_x_134:
        /* <DEDUP_REMOVED lines=10> */
.L_x_137:
[----:B------:R-:W-:Y:S05]  /*4590*/  BSYNC B1 ;  /* 0x0000000000017941 */ /* 0x000fea0003800000 */
.L_x_136:
        /* <DEDUP_REMOVED lines=10> */
.L_x_139:
[----:B------:R-:W-:Y:S05]  /*4640*/  BSYNC B1 ;  /* 0x0000000000017941 */ /* 0x000fea0003800000 */
.L_x_138:
        /* <DEDUP_REMOVED lines=9> */
.L_x_141:
[----:B------:R-:W-:Y:S05]  /*46e0*/  BSYNC B1 ;  /* 0x0000000000017941 */ /* 0x000fea0003800000 */
.L_x_140:
        /* <DEDUP_REMOVED lines=9> */
.L_x_143:
[----:B------:R-:W-:Y:S05]  /*4780*/  BSYNC B1 ;  /* 0x0000000000017941 */ /* 0x000fea0003800000 */
.L_x_142:
        /* <DEDUP_REMOVED lines=10> */
.L_x_145:
[----:B------:R-:W-:Y:S05]  /*4830*/  BSYNC B1 ;  /* 0x0000000000017941 */ /* 0x000fea0003800000 */
.L_x_144:
        /* <DEDUP_REMOVED lines=10> */
.L_x_147:
[----:B------:R-:W-:Y:S05]  /*48e0*/  BSYNC B1 ;  /* 0x0000000000017941 */ /* 0x000fea0003800000 */
.L_x_146:
        /* <DEDUP_REMOVED lines=9> */
.L_x_149:
[----:B------:R-:W-:Y:S05]  /*4980*/  BSYNC B1 ;  /* 0x0000000000017941 */ /* 0x000fea0003800000 */
.L_x_148:
        /* <DEDUP_REMOVED lines=9> */
.L_x_151:
[----:B------:R-:W-:Y:S05]  /*4a20*/  BSYNC B1 ;  /* 0x0000000000017941 */ /* 0x000fea0003800000 */
.L_x_150:
        /* <DEDUP_REMOVED lines=10> */
.L_x_153:
[----:B------:R-:W-:Y:S05]  /*4ad0*/  BSYNC B1 ;  /* 0x0000000000017941 */ /* 0x000fea0003800000 */
.L_x_152:
        /* <DEDUP_REMOVED lines=10> */
.L_x_155:
[----:B------:R-:W-:Y:S05]  /*4b80*/  BSYNC B1 ;  /* 0x0000000000017941 */ /* 0x000fea0003800000 */
.L_x_154:
        /* <DEDUP_REMOVED lines=9> */
.L_x_157:
[----:B------:R-:W-:Y:S05]  /*4c20*/  BSYNC B1 ;  /* 0x0000000000017941 */ /* 0x000fea0003800000 */
.L_x_156:
        /* <DEDUP_REMOVED lines=9> */
.L_x_159:
[----:B------:R-:W-:Y:S05]  /*4cc0*/  BSYNC B1 ;  /* 0x0000000000017941 */ /* 0x000fea0003800000 */
.L_x_158:
        /* <DEDUP_REMOVED lines=10> */
.L_x_161:
[----:B------:R-:W-:Y:S05]  /*4d70*/  BSYNC B1 ;  /* 0x0000000000017941 */ /* 0x000fea0003800000 */
.L_x_160:
        /* <DEDUP_REMOVED lines=10> */
.L_x_163:
[----:B------:R-:W-:Y:S05]  /*4e20*/  BSYNC B1 ;  /* 0x0000000000017941 */ /* 0x000fea0003800000 */
.L_x_162:
        /* <DEDUP_REMOVED lines=9> */
.L_x_165:
[----:B------:R-:W-:Y:S05]  /*4ec0*/  BSYNC B1 ;  /* 0x0000000000017941 */ /* 0x000fea0003800000 */
.L_x_164:
        /* <DEDUP_REMOVED lines=9> */
.L_x_167:
[----:B------:R-:W-:Y:S05]  /*4f60*/  BSYNC B1 ;  /* 0x0000000000017941 */ /* 0x000fea0003800000 */
.L_x_166:
        /* <DEDUP_REMOVED lines=10> */
.L_x_169:
[----:B------:R-:W-:Y:S05]  /*5010*/  BSYNC B1 ;  /* 0x0000000000017941 */ /* 0x000fea0003800000 */
.L_x_168:
        /* <DEDUP_REMOVED lines=10> */
.L_x_171:
[----:B------:R-:W-:Y:S05]  /*50c0*/  BSYNC B1 ;  /* 0x0000000000017941 */ /* 0x000fea0003800000 */
.L_x_170:
        /* <DEDUP_REMOVED lines=9> */
.L_x_173:
[----:B------:R-:W-:Y:S05]  /*5160*/  BSYNC B1 ;  /* 0x0000000000017941 */ /* 0x000fea0003800000 */
.L_x_172:
        /* <DEDUP_REMOVED lines=9> */
.L_x_175:
[----:B------:R-:W-:Y:S05]  /*5200*/  BSYNC B1 ;  /* 0x0000000000017941 */ /* 0x000fea0003800000 */
.L_x_174:
        /* <DEDUP_REMOVED lines=10> */
.L_x_177:
[----:B------:R-:W-:Y:S05]  /*52b0*/  BSYNC B1 ;  /* 0x0000000000017941 */ /* 0x000fea0003800000 */
.L_x_176:
        /* <DEDUP_REMOVED lines=10> */
.L_x_179:
[----:B------:R-:W-:Y:S05]  /*5360*/  BSYNC B1 ;  /* 0x0000000000017941 */ /* 0x000fea0003800000 */
.L_x_178:
        /* <DEDUP_REMOVED lines=9> */
.L_x_181:
[----:B------:R-:W-:Y:S05]  /*5400*/  BSYNC B1 ;  /* 0x0000000000017941 */ /* 0x000fea0003800000 */
.L_x_180:
        /* <DEDUP_REMOVED lines=9> */
.L_x_183:
[----:B------:R-:W-:Y:S05]  /*54a0*/  BSYNC B1 ;  /* 0x0000000000017941 */ /* 0x000fea0003800000 */
.L_x_182:
        /* <DEDUP_REMOVED lines=10> */
.L_x_185:
[----:B------:R-:W-:Y:S05]  /*5550*/  BSYNC B1 ;  /* 0x0000000000017941 */ /* 0x000fea0003800000 */
.L_x_184:
        /* <DEDUP_REMOVED lines=10> */
.L_x_187:
[----:B------:R-:W-:Y:S05]  /*5600*/  BSYNC B1 ;  /* 0x0000000000017941 */ /* 0x000fea0003800000 */
.L_x_186:
        /* <DEDUP_REMOVED lines=9> */
.L_x_189:
[----:B------:R-:W-:Y:S05]  /*56a0*/  BSYNC B1 ;  /* 0x0000000000017941 */ /* 0x000fea0003800000 */
.L_x_188:
        /* <DEDUP_REMOVED lines=9> */
.L_x_191:
[----:B------:R-:W-:Y:S05]  /*5740*/  BSYNC B1 ;  /* 0x0000000000017941 */ /* 0x000fea0003800000 */
.L_x_190:
        /* <DEDUP_REMOVED lines=10> */
.L_x_193:
[----:B------:R-:W-:Y:S05]  /*57f0*/  BSYNC B1 ;  /* 0x0000000000017941 */ /* 0x000fea0003800000 */
.L_x_192:
        /* <DEDUP_REMOVED lines=10> */
.L_x_195:
[----:B------:R-:W-:Y:S05]  /*58a0*/  BSYNC B1 ;  /* 0x0000000000017941 */ /* 0x000fea0003800000 */
.L_x_194:
        /* <DEDUP_REMOVED lines=9> */
.L_x_197:
[----:B------:R-:W-:Y:S05]  /*5940*/  BSYNC B1 ;  /* 0x0000000000017941 */ /* 0x000fea0003800000 */
.L_x_196:
        /* <DEDUP_REMOVED lines=9> */
.L_x_199:
[----:B------:R-:W-:Y:S05]  /*59e0*/  BSYNC B1 ;  /* 0x0000000000017941 */ /* 0x000fea0003800000 */
.L_x_198:
        /* <DEDUP_REMOVED lines=10> */
.L_x_201:
[----:B------:R-:W-:Y:S05]  /*5a90*/  BSYNC B1 ;  /* 0x0000000000017941 */ /* 0x000fea0003800000 */
.L_x_200:
        /* <DEDUP_REMOVED lines=10> */
.L_x_203:
[----:B------:R-:W-:Y:S05]  /*5b40*/  BSYNC B1 ;  /* 0x0000000000017941 */ /* 0x000fea0003800000 */
.L_x_202:
        /* <DEDUP_REMOVED lines=9> */
.L_x_205:
[----:B------:R-:W-:Y:S05]  /*5be0*/  BSYNC B1 ;  /* 0x0000000000017941 */ /* 0x000fea0003800000 */
.L_x_204:
        /* <DEDUP_REMOVED lines=9> */
.L_x_207:
[----:B------:R-:W-:Y:S05]  /*5c80*/  BSYNC B1 ;  /* 0x0000000000017941 */ /* 0x000fea0003800000 */
.L_x_206:
        /* <DEDUP_REMOVED lines=10> */
.L_x_209:
[----:B------:R-:W-:Y:S05]  /*5d30*/  BSYNC B1 ;  /* 0x0000000000017941 */ /* 0x000fea0003800000 */
.L_x_208:
        /* <DEDUP_REMOVED lines=10> */
.L_x_211:
[----:B------:R-:W-:Y:S05]  /*5de0*/  BSYNC B1 ;  /* 0x0000000000017941 */ /* 0x000fea0003800000 */
.L_x_210:
        /* <DEDUP_REMOVED lines=9> */
.L_x_213:
[----:B------:R-:W-:Y:S05]  /*5e80*/  BSYNC B1 ;  /* 0x0000000000017941 */ /* 0x000fea0003800000 */
.L_x_212:
        /* <DEDUP_REMOVED lines=9> */
.L_x_215:
[----:B------:R-:W-:Y:S05]  /*5f20*/  BSYNC B1 ;  /* 0x0000000000017941 */ /* 0x000fea0003800000 */
.L_x_214:
        /* <DEDUP_REMOVED lines=10> */
.L_x_217:
[----:B------:R-:W-:Y:S05]  /*5fd0*/  BSYNC B1 ;  /* 0x0000000000017941 */ /* 0x000fea0003800000 */
.L_x_216:
        /* <DEDUP_REMOVED lines=10> */
.L_x_219:
[----:B------:R-:W-:Y:S05]  /*6080*/  BSYNC B1 ;  /* 0x0000000000017941 */ /* 0x000fea0003800000 */
.L_x_218:
        /* <DEDUP_REMOVED lines=9> */
.L_x_221:
[----:B------:R-:W-:Y:S05]  /*6120*/  BSYNC B1 ;  /* 0x0000000000017941 */ /* 0x000fea0003800000 */
.L_x_220:
        /* <DEDUP_REMOVED lines=9> */
.L_x_223:
[----:B------:R-:W-:Y:S05]  /*61c0*/  BSYNC B1 ;  /* 0x0000000000017941 */ /* 0x000fea0003800000 */
.L_x_222:
        /* <DEDUP_REMOVED lines=10> */
.L_x_225:
[----:B------:R-:W-:Y:S05]  /*6270*/  BSYNC B1 ;  /* 0x0000000000017941 */ /* 0x000fea0003800000 */
.L_x_224:
        /* <DEDUP_REMOVED lines=10> */
.L_x_227:
[----:B------:R-:W-:Y:S05]  /*6320*/  BSYNC B1 ;  /* 0x0000000000017941 */ /* 0x000fea0003800000 */
.L_x_226:
        /* <DEDUP_REMOVED lines=9> */
.L_x_229:
[----:B------:R-:W-:Y:S05]  /*63c0*/  BSYNC B1 ;  /* 0x0000000000017941 */ /* 0x000fea0003800000 */
.L_x_228:
        /* <DEDUP_REMOVED lines=9> */
.L_x_231:
[----:B------:R-:W-:Y:S05]  /*6460*/  BSYNC B1 ;  /* 0x0000000000017941 */ /* 0x000fea0003800000 */
.L_x_230:
        /* <DEDUP_REMOVED lines=10> */
.L_x_233:
[----:B------:R-:W-:Y:S05]  /*6510*/  BSYNC B1 ;  /* 0x0000000000017941 */ /* 0x000fea0003800000 */
.L_x_232:
        /* <DEDUP_REMOVED lines=10> */
.L_x_235:
[----:B------:R-:W-:Y:S05]  /*65c0*/  BSYNC B1 ;  /* 0x0000000000017941 */ /* 0x000fea0003800000 */
.L_x_234:
        /* <DEDUP_REMOVED lines=9> */
.L_x_237:
[----:B------:R-:W-:Y:S05]  /*6660*/  BSYNC B1 ;  /* 0x0000000000017941 */ /* 0x000fea0003800000 */
.L_x_236:
        /* <DEDUP_REMOVED lines=9> */
.L_x_239:
[----:B------:R-:W-:Y:S05]  /*6700*/  BSYNC B1 ;  /* 0x0000000000017941 */ /* 0x000fea0003800000 */
.L_x_238:
        /* <DEDUP_REMOVED lines=10> */
.L_x_241:
[----:B------:R-:W-:Y:S05]  /*67b0*/  BSYNC B1 ;  /* 0x0000000000017941 */ /* 0x000fea0003800000 */
.L_x_240:
        /* <DEDUP_REMOVED lines=10> */
.L_x_243:
[----:B------:R-:W-:Y:S05]  /*6860*/  BSYNC B1 ;  /* 0x0000000000017941 */ /* 0x000fea0003800000 */
.L_x_242:
        /* <DEDUP_REMOVED lines=9> */
.L_x_245:
[----:B------:R-:W-:Y:S05]  /*6900*/  BSYNC B1 ;  /* 0x0000000000017941 */ /* 0x000fea0003800000 */
.L_x_244:
        /* <DEDUP_REMOVED lines=9> */
.L_x_247:
[----:B------:R-:W-:Y:S05]  /*69a0*/  BSYNC B1 ;  /* 0x0000000000017941 */ /* 0x000fea0003800000 */
.L_x_246:
        /* <DEDUP_REMOVED lines=10> */
.L_x_249:
[----:B------:R-:W-:Y:S05]  /*6a50*/  BSYNC B1 ;  /* 0x0000000000017941 */ /* 0x000fea0003800000 */
.L_x_248:
        /* <DEDUP_REMOVED lines=10> */
.L_x_251:
[----:B------:R-:W-:Y:S05]  /*6b00*/  BSYNC B1 ;  /* 0x0000000000017941 */ /* 0x000fea0003800000 */
.L_x_250:
        /* <DEDUP_REMOVED lines=9> */
.L_x_253:
[----:B------:R-:W-:Y:S05]  /*6ba0*/  BSYNC B1 ;  /* 0x0000000000017941 */ /* 0x000fea0003800000 */
.L_x_252:
        /* <DEDUP_REMOVED lines=9> */
.L_x_255:
[----:B------:R-:W-:Y:S05]  /*6c40*/  BSYNC B1 ;  /* 0x0000000000017941 */ /* 0x000fea0003800000 */
.L_x_254:
        /* <DEDUP_REMOVED lines=10> */
.L_x_257:
[----:B------:R-:W-:Y:S05]  /*6cf0*/  BSYNC B1 ;  /* 0x0000000000017941 */ /* 0x000fea0003800000 */
.L_x_256:
        /* <DEDUP_REMOVED lines=10> */
.L_x_259:
[----:B------:R-:W-:Y:S05]  /*6da0*/  BSYNC B1 ;  /* 0x0000000000017941 */ /* 0x000fea0003800000 */
.L_x_258:
        /* <DEDUP_REMOVED lines=9> */
.L_x_261:
[----:B------:R-:W-:Y:S05]  /*6e40*/  BSYNC B1 ;  /* 0x0000000000017941 */ /* 0x000fea0003800000 */
.L_x_260:
        /* <DEDUP_REMOVED lines=9> */
.L_x_263:
[----:B------:R-:W-:Y:S05]  /*6ee0*/  BSYNC B1 ;  /* 0x0000000000017941 */ /* 0x000fea0003800000 */
.L_x_262:
        /* <DEDUP_REMOVED lines=10> */
.L_x_265:
[----:B------:R-:W-:Y:S05]  /*6f90*/  BSYNC B1 ;  /* 0x0000000000017941 */ /* 0x000fea0003800000 */
.L_x_264:
        /* <DEDUP_REMOVED lines=10> */
.L_x_267:
[----:B------:R-:W-:Y:S05]  /*7040*/  BSYNC B1 ;  /* 0x0000000000017941 */ /* 0x000fea0003800000 */
.L_x_266:
        /* <DEDUP_REMOVED lines=9> */
.L_x_269:
[----:B------:R-:W-:Y:S05]  /*70e0*/  BSYNC B1 ;  /* 0x0000000000017941 */ /* 0x000fea0003800000 */
.L_x_268:
        /* <DEDUP_REMOVED lines=9> */
.L_x_271:
[----:B------:R-:W-:Y:S05]  /*7180*/  BSYNC B1 ;  /* 0x0000000000017941 */ /* 0x000fea0003800000 */
.L_x_270:
        /* <DEDUP_REMOVED lines=10> */
.L_x_273:
[----:B------:R-:W-:Y:S05]  /*7230*/  BSYNC B1 ;  /* 0x0000000000017941 */ /* 0x000fea0003800000 */
.L_x_272:
        /* <DEDUP_REMOVED lines=10> */
.L_x_275:
[----:B------:R-:W-:Y:S05]  /*72e0*/  BSYNC B1 ;  /* 0x0000000000017941 */ /* 0x000fea0003800000 */
.L_x_274:
        /* <DEDUP_REMOVED lines=9> */
.L_x_277:
[----:B------:R-:W-:Y:S05]  /*7380*/  BSYNC B1 ;  /* 0x0000000000017941 */ /* 0x000fea0003800000 */
.L_x_276:
        /* <DEDUP_REMOVED lines=9> */
.L_x_279:
[----:B------:R-:W-:Y:S05]  /*7420*/  BSYNC B1 ;  /* 0x0000000000017941 */ /* 0x000fea0003800000 */
.L_x_278:
        /* <DEDUP_REMOVED lines=10> */
.L_x_281:
[----:B------:R-:W-:Y:S05]  /*74d0*/  BSYNC B1 ;  /* 0x0000000000017941 */ /* 0x000fea0003800000 */
.L_x_280:
        /* <DEDUP_REMOVED lines=10> */
.L_x_283:
[----:B------:R-:W-:Y:S05]  /*7580*/  BSYNC B1 ;  /* 0x0000000000017941 */ /* 0x000fea0003800000 */
.L_x_282:
[----:B01--45:R-:W-:Y:S01]  /*7590*/  IMAD.U32 R6, R152, 0x10000, RZ ;  /* 0x0001000098067824 */ /* 0x033fe200078e00ff */
        /* <DEDUP_REMOVED lines=8> */
.L_x_285:
[----:B------:R-:W-:Y:S05]  /*7620*/  BSYNC B1 ;  /* 0x0000000000017941 */ /* 0x000fea0003800000 */
.L_x_284:
[----:B0-2--5:R-:W-:Y:S01]  /*7630*/  IMAD.U32 R4, R152, 0x10000, RZ ;  /* 0x0001000098047824 */ /* 0x025fe200078e00ff */
[----:B------:R-:W-:Y:S01]  /*7640*/  ISETP.GT.AND P1, PT, R0, 0x8, P1 ;  /* 0x000000080000780c */ /* 0x000fe20000f24270 */
[----:B------:R-:W-:Y:S01]  /*7650*/  @P0 IMAD.MOV.U32 R5, RZ, RZ, R11 ;  /* 0x000000ffff050224 */ /* 0x000fe200078e000b */
[----:B------:R-:W-:Y:S01]  /*7660*/  BSSY B1, `(.L_x_286) ;  /* 0x0000008000017945 */ /* 0x000fe20003800000 */
[----:B------:R-:W-:Y:S01]  /*7670*/  FMUL R3, R4, R155 ;  /* 0x0000009b04037220 */ /* 0x000fe20000400000 */
[----:B------:R-:W-:-:S03]  /*7680*/  @P0 IMAD.MOV.U32 R4, RZ, RZ, R10 ;  /* 0x000000ffff040224 */ /* 0x000fc600078e000a */
[----:B------:R-:W-:-:S05]  /*7690*/  FFMA R3, R150, R154, R3 ;  /* 0x0000009a96037223 */ /* 0x000fca0000000003 */
[----:B------:R-:W-:-:S05]  /*76a0*/  F2FP.BF16.F32.PACK_AB R3, RZ, R3 ;  /* 0x00000003ff03723e */ /* 0x000fca00000010ff */
[----:B------:R0:W-:Y:S01]  /*76b0*/  @P0 STG.E.U16 desc[UR36][R4.64+0x1f0], R3 ;  /* 0x0001f00304000986 */ /* 0x0001e2000c101524 */
[----:B------:R-:W-:Y:S05]  /*76c0*/  @!P1 BRA `(.L_x_287) ;  /* 0x0000000000049947 */ /* 0x000fea0003800000 */
[----:B------:R2:W5:Y:S02]  /*76d0*/  LDG.E.LTC128B.U16 R152, desc[UR36][R8.64+0x1f2] ;  /* 0x0001f22408987981 */ /* 0x000564000c1e1520 */
.L_x_287:
[----:B------:R-:W-:Y:S05]  /*76e0*/  BSYNC B1 ;  /* 0x0000000000017941 */ /* 0x000fea0003800000 */
.L_x_286:
[----:B------:R-:W-:Y:S05]  /*76f0*/  @!P1 BRA `(.L_x_288) ;  /* 0x0000002400309947 */ /* 0x000fea0003800000 */
[----:B-----5:R-:W-:-:S04]  /*7700*/  IMAD.U32 R152, R152, 0x10000, RZ ;  /* 0x0001000098987824 */ /* 0x020fc800078e00ff */
[----:B------:R-:W-:-:S04]  /*7710*/  FMUL R152, R152, R155 ;  /* 0x0000009b98987220 */ /* 0x000fc80000400000 */
[----:B------:R-:W-:-:S05]  /*7720*/  FFMA R152, R151, R154, R152 ;  /* 0x0000009a97987223 */ /* 0x000fca0000000098 */
[----:B------:R-:W-:-:S05]  /*7730*/  F2FP.BF16.F32.PACK_AB R152, RZ, R152 ;  /* 0x00000098ff98723e */ /* 0x000fca00000010ff */
[----:B------:R4:W-:Y:S01]  /*7740*/  STG.E.U16 desc[UR36][R10.64+0x1f2], R152 ;  /* 0x0001f2980a007986 */ /* 0x0009e2000c101524 */
[----:B------:R-:W-:Y:S05]  /*7750*/  BRA `(.L_x_288) ;  /* 0x0000002400187947 */ /* 0x000fea0003800000 */
.L_x_35:
[----:B------:R-:W-:Y:S01]  /*7760*/  ISETP.GT.AND P2, PT, R3, 0x1, PT ;  /* 0x000000010300780c */ /* 0x000fe20003f44270 */
[----:B------:R-:W-:Y:S01]  /*7770*/  ULDC.64 UR4, c[0x0][0x5c0] ;  /* 0x0001700000047ab9 */ /* 0x000fe20000000a00 */
[-C--:B------:R-:W-:Y:S01]  /*7780*/  FMUL R24, R24, R154.reuse ;  /* 0x0000009a18187220 */ /* 0x080fe20000400000 */
[-C--:B------:R-:W-:Y:S01]  /*7790*/  FMUL R25, R25, R154.reuse ;  /* 0x0000009a19197220 */ /* 0x080fe20000400000 */
[----:B------:R-:W-:Y:S01]  /*77a0*/  ISETP.GT.AND P1, PT, R0, RZ, P2 ;  /* 0x000000ff0000720c */ /* 0x000fe20001724270 */
[-C--:B------:R-:W-:Y:S01]  /*77b0*/  FMUL R26, R26, R154.reuse ;  /* 0x0000009a1a1a7220 */ /* 0x080fe20000400000 */
[----:B------:R-:W-:Y:S01]  /*77c0*/  LEA R4, P4, R160, UR4, 0x1 ;  /* 0x00000004a0047c11 */ /* 0x000fe2000f8808ff */
[----:B------:R-:W-:Y:S01]  /*77d0*/  FMUL R27, R27, R154 ;  /* 0x0000009a1b1b7220 */ /* 0x000fe20000400000 */
[----:B------:R-:W-:Y:S01]  /*77e0*/  F2FP.BF16.F32.PACK_AB R24, RZ, R24 ;  /* 0x00000018ff18723e */ /* 0x000fe200000010ff */
[-C--:B------:R-:W-:Y:S01]  /*77f0*/  FMUL R28, R28, R154.reuse ;  /* 0x0000009a1c1c7220 */ /* 0x080fe20000400000 */
[----:B------:R-:W-:Y:S01]  /*7800*/  LEA.HI.X R5, R160, UR5, R171, 0x1, P4 ;  /* 0x00000005a0057c11 */ /* 0x000fe2000a0f0cab */
[-C--:B------:R-:W-:Y:S01]  /*7810*/  FMUL R29, R29, R154.reuse ;  /* 0x0000009a1d1d7220 */ /* 0x080fe20000400000 */
[----:B------:R-:W-:Y:S01]  /*7820*/  F2FP.BF16.F32.PACK_AB R25, RZ, R25 ;  /* 0x00000019ff19723e */ /* 0x000fe200000010ff */
[-C--:B------:R-:W-:Y:S01]  /*7830*/  FMUL R30, R30, R154.reuse ;  /* 0x0000009a1e1e7220 */ /* 0x080fe20000400000 */
[----:B------:R-:W-:Y:S01]  /*7840*/  ISETP.GT.AND P2, PT, R0, 0x8, P2 ;  /* 0x000000080000780c */ /* 0x000fe20001744270 */
[----:B------:R-:W-:Y:S01]  /*7850*/  @P3 STG.E.U16 desc[UR36][R4.64], R24 ;  /* 0x0000001804003986 */ /* 0x000fe2000c101524 */
[C---:B------:R-:W-:Y:S01]  /*7860*/  SHF.L.U64.HI R11, R10.reuse, 0x4, R11 ;  /* 0x000000040a0b7819 */ /* 0x040fe2000001020b */
[----:B------:R-:W-:Y:S01]  /*7870*/  FMUL R31, R31, R154 ;  /* 0x0000009a1f1f7220 */ /* 0x000fe20000400000 */
[----:B------:R-:W-:Y:S01]  /*7880*/  LEA R6, P3, R10, R4, 0x4 ;  /* 0x000000040a067211 */ /* 0x000fe200078620ff */
[----:B------:R-:W-:Y:S01]  /*7890*/  @P1 STG.E.U16 desc[UR36][R4.64+0x2], R25 ;  /* 0x0000021904001986 */ /* 0x000fe2000c101524 */
[----:B------:R-:W-:Y:S01]  /*78a0*/  ISETP.GT.AND P1, PT, R0, 0x8, P0 ;  /* 0x000000080000780c */ /* 0x000fe20000724270 */
[----:B------:R-:W-:Y:S01]  /*78b0*/  FMUL R32, R32, R154 ;  /* 0x0000009a20207220 */ /* 0x000fe20000400000 */
[----:B------:R-:W-:Y:S01]  /*78c0*/  F2FP.BF16.F32.PACK_AB R26, RZ, R26 ;  /* 0x0000001aff1a723e */ /* 0x000fe200000010ff */
[----:B------:R-:W-:Y:S01]  /*78d0*/  IMAD.X R7, R11, 0x1, R5, P3 ;  /* 0x000000010b077824 */ /* 0x000fe200018e0605 */
[----:B------:R-:W-:Y:S01]  /*78e0*/  F2FP.BF16.F32.PACK_AB R27, RZ, R27 ;  /* 0x0000001bff1b723e */ /* 0x000fe200000010ff */
[-C--:B------:R-:W-:Y:S01]  /*78f0*/  FMUL R33, R33, R154.reuse ;  /* 0x0000009a21217220 */ /* 0x080fe20000400000 */
[----:B------:R-:W-:Y:S01]  /*7900*/  ISETP.GT.AND P0, PT, R3, 0x8, PT ;  /* 0x000000080300780c */ /* 0x000fe20003f04270 */
[----:B------:R-:W-:Y:S01]  /*7910*/  FMUL R34, R34, R154 ;  /* 0x0000009a22227220 */ /* 0x000fe20000400000 */
[----:B------:R-:W-:Y:S01]  /*7920*/  F2FP.BF16.F32.PACK_AB R28, RZ, R28 ;  /* 0x0000001cff1c723e */ /* 0x000fe200000010ff */
[-C--:B------:R-:W-:Y:S01]  /*7930*/  FMUL R35, R35, R154.reuse ;  /* 0x0000009a23237220 */ /* 0x080fe20000400000 */
[----:B------:R-:W-:Y:S01]  /*7940*/  ISETP.GT.AND P4, PT, R0, RZ, P0 ;  /* 0x000000ff0000720c */ /* 0x000fe20000784270 */
[-C--:B------:R-:W-:Y:S01]  /*7950*/  FMUL R36, R36, R154.reuse ;  /* 0x0000009a24247220 */ /* 0x080fe20000400000 */
[----:B------:R-:W-:Y:S01]  /*7960*/  F2FP.BF16.F32.PACK_AB R29, RZ, R29 ;  /* 0x0000001dff1d723e */ /* 0x000fe200000010ff */
[----:B------:R-:W-:Y:S01]  /*7970*/  @P1 STG.E.U16 desc[UR36][R6.64], R26 ;  /* 0x0000001a06001986 */ /* 0x000fe2000c101524 */
[----:B------:R-:W-:Y:S01]  /*7980*/  ISETP.GT.AND P1, PT, R0, 0x8, P0 ;  /* 0x000000080000780c */ /* 0x000fe20000724270 */
[----:B------:R-:W-:Y:S01]  /*7990*/  FMUL R37, R37, R154 ;  /* 0x0000009a25257220 */ /* 0x000fe20000400000 */
[----:B------:R-:W-:Y:S01]  /*79a0*/  F2FP.BF16.F32.PACK_AB R30, RZ, R30 ;  /* 0x0000001eff1e723e */ /* 0x000fe200000010ff */
[----:B------:R-:W-:Y:S01]  /*79b0*/  @P2 STG.E.U16 desc[UR36][R6.64+0x2], R27 ;  /* 0x0000021b06002986 */ /* 0x000fe2000c101524 */
[----:B------:R-:W-:Y:S01]  /*79c0*/  ISETP.GT.AND P2, PT, R3, 0x9, PT ;  /* 0x000000090300780c */ /* 0x000fe20003f44270 */
[-C--:B------:R-:W-:Y:S01]  /*79d0*/  FMUL R38, R38, R154.reuse ;  /* 0x0000009a26267220 */ /* 0x080fe20000400000 */
[----:B------:R-:W-:Y:S01]  /*79e0*/  F2FP.BF16.F32.PACK_AB R31, RZ, R31 ;  /* 0x0000001fff1f723e */ /* 0x000fe200000010ff */
[-C--:B------:R-:W-:Y:S01]  /*79f0*/  FMUL R39, R39, R154.reuse ;  /* 0x0000009a27277220 */ /* 0x080fe20000400000 */
[C---:B------:R-:W-:Y:S01]  /*7a00*/  ISETP.GT.AND P3, PT, R0.reuse, RZ, P2 ;  /* 0x000000ff0000720c */ /* 0x040fe20001764270 */
[----:B------:R-:W-:Y:S01]  /*7a10*/  @P4 STG.E.U16 desc[UR36][R4.64+0x10], R28 ;  /* 0x0000101c04004986 */ /* 0x000fe2000c101524 */
[----:B------:R-:W-:Y:S01]  /*7a20*/  ISETP.GT.AND P2, PT, R0, 0x8, P2 ;  /* 0x000000080000780c */ /* 0x000fe20001744270 */
        /* <DEDUP_REMOVED lines=8> */
[----:B------:R-:W-:Y:S01]  /*7ab0*/  FMUL R44, R44, R154 ;  /* 0x0000009a2c2c7220 */ /* 0x000fe20000400000 */
[----:B------:R-:W-:Y:S01]  /*7ac0*/  F2FP.BF16.F32.PACK_AB R34, RZ, R34 ;  /* 0x00000022ff22723e */ /* 0x000fe200000010ff */
[----:B------:R-:W-:Y:S01]  /*7ad0*/  @P3 STG.E.U16 desc[UR36][R4.64+0x12], R29 ;  /* 0x0000121d04003986 */ /* 0x000fe2000c101524 */
[----:B------:R-:W-:Y:S01]  /*7ae0*/  ISETP.GT.AND P3, PT, R3, 0x11, PT ;  /* 0x000000110300780c */ /* 0x000fe20003f64270 */
[-C--:B------:R-:W-:Y:S01]  /*7af0*/  FMUL R45, R45, R154.reuse ;  /* 0x0000009a2d2d7220 */ /* 0x080fe20000400000 */
[----:B------:R-:W-:Y:S01]  /*7b00*/  F2FP.BF16.F32.PACK_AB R35, RZ, R35 ;  /* 0x00000023ff23723e */ /* 0x000fe200000010ff */
[----:B------:R-:W-:Y:S01]  /*7b10*/  @P1 STG.E.U16 desc[UR36][R6.64+0x10], R30 ;  /* 0x0000101e06001986 */ /* 0x000fe2000c101524 */
[----:B------:R-:W-:Y:S01]  /*7b20*/  ISETP.GT.AND P1, PT, R0, 0x8, P0 ;  /* 0x000000080000780c */ /* 0x000fe20000724270 */
[-C--:B------:R-:W-:Y:S01]  /*7b30*/  FMUL R46, R46, R154.reuse ;  /* 0x0000009a2e2e7220 */ /* 0x080fe20000400000 */
[----:B------:R-:W-:Y:S01]  /*7b40*/  ISETP.GT.AND P0, PT, R3, 0x18, PT ;  /* 0x000000180300780c */ /* 0x000fe20003f04270 */
[----:B------:R-:W-:Y:S01]  /*7b50*/  @P2 STG.E.U16 desc[UR36][R6.64+0x12], R31 ;  /* 0x0000121f06002986 */ /* 0x000fe2000c101524 */
[C---:B------:R-:W-:Y:S01]  /*7b60*/  ISETP.GT.AND P2, PT, R0.reuse, RZ, P3 ;  /* 0x000000ff0000720c */ /* 0x040fe20001f44270 */
[-C--:B------:R-:W-:Y:S01]  /*7b70*/  FMUL R47, R47, R154.reuse ;  /* 0x0000009a2f2f7220 */ /* 0x080fe20000400000 */
[C---:B------:R-:W-:Y:S01]  /*7b80*/  ISETP.GT.AND P3, PT, R0.reuse, 0x8, P3 ;  /* 0x000000080000780c */ /* 0x040fe20001f64270 */
[----:B------:R-:W-:Y:S01]  /*7b90*/  @P4 STG.E.U16 desc[UR36][R4.64+0x20], R32 ;  /* 0x0000202004004986 */ /* 0x000fe2000c101524 */
[----:B------:R-:W-:Y:S01]  /*7ba0*/  ISETP.GT.AND P4, PT, R0, RZ, P0 ;  /* 0x000000ff0000720c */ /* 0x000fe20000784270 */
[----:B------:R-:W-:Y:S01]  /*7bb0*/  FMUL R48, R48, R154 ;  /* 0x0000009a30307220 */ /* 0x000fe20000400000 */
[----:B------:R-:W-:Y:S01]  /*7bc0*/  F2FP.BF16.F32.PACK_AB R36, RZ, R36 ;  /* 0x00000024ff24723e */ /* 0x000fe200000010ff */
[-C--:B------:R-:W-:Y:S01]  /*7bd0*/  FMUL R49, R49, R154.reuse ;  /* 0x0000009a31317220 */ /* 0x080fe20000400000 */
[----:B------:R-:W-:Y:S01]  /*7be0*/  F2FP.BF16.F32.PACK_AB R37, RZ, R37 ;  /* 0x00000025ff25723e */ /* 0x000fe200000010ff */
[----:B------:R-:W-:Y:S01]  /*7bf0*/  FMUL R50, R50, R154 ;  /* 0x0000009a32327220 */ /* 0x000fe20000400000 */
[----:B------:R-:W-:Y:S01]  /*7c00*/  F2FP.BF16.F32.PACK_AB R38, RZ, R38 ;  /* 0x00000026ff26723e */ /* 0x000fe200000010ff */
[----:B------:R-:W-:Y:S01]  /*7c10*/  FMUL R51, R51, R154 ;  /* 0x0000009a33337220 */ /* 0x000fe20000400000 */
[----:B------:R-:W-:Y:S01]  /*7c20*/  F2FP.BF16.F32.PACK_AB R39, RZ, R39 ;  /* 0x00000027ff27723e */ /* 0x000fe200000010ff */
[----:B------:R-:W-:Y:S01]  /*7c30*/  @P2 STG.E.U16 desc[UR36][R4.64+0x22], R33 ;  /* 0x0000222104002986 */ /* 0x000fe2000c101524 */
[----:B------:R-:W-:Y:S01]  /*7c40*/  F2FP.BF16.F32.PACK_AB R40, RZ, R40 ;  /* 0x00000028ff28723e */ /* 0x000fe200000010ff */
[-C--:B------:R-:W-:Y:S01]  /*7c50*/  FMUL R52, R52, R154.reuse ;  /* 0x0000009a34347220 */ /* 0x080fe20000400000 */
[----:B------:R-:W-:Y:S01]  /*7c60*/  F2FP.BF16.F32.PACK_AB R41, RZ, R41 ;  /* 0x00000029ff29723e */ /* 0x000fe200000010ff */
[----:B------:R-:W-:Y:S01]  /*7c70*/  @P1 STG.E.U16 desc[UR36][R6.64+0x20], R34 ;  /* 0x0000202206001986 */ /* 0x000fe2000c101524 */
[----:B------:R-:W-:Y:S01]  /*7c80*/  ISETP.GT.AND P1, PT, R0, 0x8, P0 ;  /* 0x000000080000780c */ /* 0x000fe20000724270 */
[-C--:B------:R-:W-:Y:S01]  /*7c90*/  FMUL R53, R53, R154.reuse ;  /* 0x0000009a35357220 */ /* 0x080fe20000400000 */
[C---:B------:R-:W-:Y:S01]  /*7ca0*/  ISETP.GT.AND P0, PT, R3.reuse, 0x20, PT ;  /* 0x000000200300780c */ /* 0x040fe20003f04270 */
[----:B------:R-:W-:Y:S01]  /*7cb0*/  @P3 STG.E.U16 desc[UR36][R6.64+0x22], R35 ;  /* 0x0000222306003986 */ /* 0x000fe2000c101524 */
[----:B------:R-:W-:Y:S01]  /*7cc0*/  ISETP.GT.AND P3, PT, R3, 0x19, PT ;  /* 0x000000190300780c */ /* 0x000fe20003f64270 */
[----:B------:R-:W-:Y:S01]  /*7cd0*/  FMUL R54, R54, R154 ;  /* 0x0000009a36367220 */ /* 0x000fe20000400000 */
[----:B------:R-:W-:Y:S01]  /*7ce0*/  F2FP.BF16.F32.PACK_AB R42, RZ, R42 ;  /* 0x0000002aff2a723e */ /* 0x000fe200000010ff */
[----:B------:R-:W-:Y:S01]  /*7cf0*/  @P4 STG.E.U16 desc[UR36][R4.64+0x30], R36 ;  /* 0x0000302404004986 */ /* 0x000fe2000c101524 */
[C---:B------:R-:W-:Y:S01]  /*7d00*/  ISETP.GT.AND P2, PT, R0.reuse, RZ, P3 ;  /* 0x000000ff0000720c */ /* 0x040fe20001f44270 */
[-C--:B------:R-:W-:Y:S01]  /*7d10*/  FMUL R55, R55, R154.reuse ;  /* 0x0000009a37377220 */ /* 0x080fe20000400000 */
[----:B------:R-:W-:Y:S01]  /*7d20*/  ISETP.GT.AND P3, PT, R0, 0x8, P3 ;  /* 0x000000080000780c */ /* 0x000fe20001f64270 */
[-C--:B------:R-:W-:Y:S01]  /*7d30*/  FMUL R56, R56, R154.reuse ;  /* 0x0000009a38387220 */ /* 0x080fe20000400000 */
[----:B------:R-:W-:Y:S01]  /*7d40*/  ISETP.GT.AND P4, PT, R0, RZ, P0 ;  /* 0x000000ff0000720c */ /* 0x000fe20000784270 */
[-C--:B------:R-:W-:Y:S01]  /*7d50*/  FMUL R57, R57, R154.reuse ;  /* 0x0000009a39397220 */ /* 0x080fe20000400000 */
[----:B------:R-:W-:Y:S01]  /*7d60*/  F2FP.BF16.F32.PACK_AB R43, RZ, R43 ;  /* 0x0000002bff2b723e */ /* 0x000fe200000010ff */
[----:B------:R-:W-:Y:S01]  /*7d70*/  FMUL R58, R58, R154 ;  /* 0x0000009a3a3a7220 */ /* 0x000fe20000400000 */
[----:B------:R-:W-:Y:S01]  /*7d80*/  F2FP.BF16.F32.PACK_AB R44, RZ, R44 ;  /* 0x0000002cff2c723e */ /* 0x000fe200000010ff */
[-C--:B------:R-:W-:Y:S01]  /*7d90*/  FMUL R59, R59, R154.reuse ;  /* 0x0000009a3b3b7220 */ /* 0x080fe20000400000 */
[----:B------:R-:W-:Y:S01]  /*7da0*/  F2FP.BF16.F32.PACK_AB R45, RZ, R45 ;  /* 0x0000002dff2d723e */ /* 0x000fe200000010ff */
[----:B------:R-:W-:Y:S01]  /*7db0*/  FMUL R60, R60, R154 ;  /* 0x0000009a3c3c7220 */ /* 0x000fe20000400000 */
[----:B------:R-:W-:Y:S01]  /*7dc0*/  F2FP.BF16.F32.PACK_AB R46, RZ, R46 ;  /* 0x0000002eff2e723e */ /* 0x000fe200000010ff */
[----:B------:R-:W-:Y:S01]  /*7dd0*/  @P2 STG.E.U16 desc[UR36][R4.64+0x32], R37 ;  /* 0x0000322504002986 */ /* 0x000fe2000c101524 */
[----:B------:R-:W-:Y:S01]  /*7de0*/  F2FP.BF16.F32.PACK_AB R47, RZ, R47 ;  /* 0x0000002fff2f723e */ /* 0x000fe200000010ff */
[----:B------:R-:W-:Y:S01]  /*7df0*/  FMUL R61, R61, R154 ;  /* 0x0000009a3d3d7220 */ /* 0x000fe20000400000 */
[----:B------:R-:W-:Y:S01]  /*7e00*/  F2FP.BF16.F32.PACK_AB R48, RZ, R48 ;  /* 0x00000030ff30723e */ /* 0x000fe200000010ff */
[----:B------:R-:W-:Y:S01]  /*7e10*/  @P1 STG.E.U16 desc[UR36][R6.64+0x30], R38 ;  /* 0x0000302606001986 */ /* 0x000fe2000c101524 */
[----:B------:R-:W-:Y:S01]  /*7e20*/  ISETP.GT.AND P1, PT, R0, 0x8, P0 ;  /* 0x000000080000780c */ /* 0x000fe20000724270 */
[-C--:B------:R-:W-:Y:S01]  /*7e30*/  FMUL R62, R62, R154.reuse ;  /* 0x0000009a3e3e7220 */ /* 0x080fe20000400000 */
[C---:B------:R-:W-:Y:S01]  /*7e40*/  ISETP.GT.AND P0, PT, R3.reuse, 0x28, PT ;  /* 0x000000280300780c */ /* 0x040fe20003f04270 */
[----:B------:R-:W-:Y:S01]  /*7e50*/  @P3 STG.E.U16 desc[UR36][R6.64+0x32], R39 ;  /* 0x0000322706003986 */ /* 0x000fe2000c101524 */
[----:B------:R-:W-:Y:S01]  /*7e60*/  ISETP.GT.AND P3, PT, R3, 0x21, PT ;  /* 0x000000210300780c */ /* 0x000fe20003f64270 */
[-C--:B------:R-:W-:Y:S01]  /*7e70*/  FMUL R63, R63, R154.reuse ;  /* 0x0000009a3f3f7220 */ /* 0x080fe20000400000 */
[----:B------:R-:W-:Y:S01]  /*7e80*/  F2FP.BF16.F32.PACK_AB R49, RZ, R49 ;  /* 0x00000031ff31723e */ /* 0x000fe200000010ff */
[----:B------:R-:W-:Y:S01]  /*7e90*/  @P4 STG.E.U16 desc[UR36][R4.64+0x40], R40 ;  /* 0x0000402804004986 */ /* 0x000fe2000c101524 */
[----:B------:R-:W-:Y:S01]  /*7ea0*/  ISETP.GT.AND P2, PT, R0, RZ, P3 ;  /* 0x000000ff0000720c */ /* 0x000fe20001f44270 */
[-C--:B------:R-:W-:Y:S01]  /*7eb0*/  FMUL R64, R64, R154.reuse ;  /* 0x0000009a40407220 */ /* 0x080fe20000400000 */
[C---:B------:R-:W-:Y:S01]  /*7ec0*/  ISETP.GT.AND P3, PT, R0.reuse, 0x8, P3 ;  /* 0x000000080000780c */ /* 0x040fe20001f64270 */
[-C--:B------:R-:W-:Y:S01]  /*7ed0*/  FMUL R65, R65, R154.reuse ;  /* 0x0000009a41417220 */ /* 0x080fe20000400000 */
        /* <DEDUP_REMOVED lines=248> */
[----:B------:R-:W-:-:S02]  /*8e60*/  ISETP.GT.AND P1, PT, R0, 0x8, P0 ;  /* 0x000000080000780c */ /* 0x000fc40000724270 */
[C---:B------:R-:W-:Y:S01]  /*8e70*/  ISETP.GT.AND P0, PT, R3.reuse, 0x78, PT ;  /* 0x000000780300780c */ /* 0x040fe20003f04270 */
[----:B------:R-:W-:Y:S01]  /*8e80*/  @P3 STG.E.U16 desc[UR36][R6.64+0xd2], R79 ;  /* 0x0000d24f06003986 */ /* 0x000fe2000c101524 */
[----:B------:R-:W-:Y:S02]  /*8e90*/  ISETP.GT.AND P3, PT, R3, 0x71, PT ;  /* 0x000000710300780c */ /* 0x000fe40003f64270 */
[----:B------:R-:W-:Y:S01]  /*8ea0*/  F2FP.BF16.F32.PACK_AB R119, RZ, R119 ;  /* 0x00000077ff77723e */ /* 0x000fe200000010ff */
[----:B------:R-:W-:Y:S01]  /*8eb0*/  @P4 STG.E.U16 desc[UR36][R4.64+0xe0], R80 ;  /* 0x0000e05004004986 */ /* 0x000fe2000c101524 */
[C---:B------:R-:W-:Y:S02]  /*8ec0*/  ISETP.GT.AND P2, PT, R0.reuse, RZ, P3 ;  /* 0x000000ff0000720c */ /* 0x040fe40001f44270 */
[C---:B------:R-:W-:Y:S02]  /*8ed0*/  ISETP.GT.AND P3, PT, R0.reuse, 0x8, P3 ;  /* 0x000000080000780c */ /* 0x040fe40001f64270 */
[----:B------:R-:W-:-:S02]  /*8ee0*/  ISETP.GT.AND P4, PT, R0, RZ, P0 ;  /* 0x000000ff0000720c */ /* 0x000fc40000784270 */
[----:B------:R-:W-:Y:S02]  /*8ef0*/  F2FP.BF16.F32.PACK_AB R120, RZ, R120 ;  /* 0x00000078ff78723e */ /* 0x000fe400000010ff */
[----:B------:R-:W-:Y:S02]  /*8f00*/  F2FP.BF16.F32.PACK_AB R121, RZ, R121 ;  /* 0x00000079ff79723e */ /* 0x000fe400000010ff */
[----:B------:R-:W-:Y:S02]  /*8f10*/  F2FP.BF16.F32.PACK_AB R122, RZ, R122 ;  /* 0x0000007aff7a723e */ /* 0x000fe400000010ff */
[----:B------:R-:W-:Y:S01]  /*8f20*/  F2FP.BF16.F32.PACK_AB R123, RZ, R123 ;  /* 0x0000007bff7b723e */ /* 0x000fe200000010ff */
[----:B------:R-:W-:Y:S01]  /*8f30*/  @P2 STG.E.U16 desc[UR36][R4.64+0xe2], R81 ;  /* 0x0000e25104002986 */ /* 0x000fe2000c101524 */
[----:B------:R-:W-:Y:S02]  /*8f40*/  F2FP.BF16.F32.PACK_AB R124, RZ, R124 ;  /* 0x0000007cff7c723e */ /* 0x000fe400000010ff */
        /* <DEDUP_REMOVED lines=66> */
[----:B------:R-:W-:Y:S04]  /*9370*/  @P2 STG.E.U16 desc[UR36][R4.64+0x122], R97 ;  /* 0x0001226104002986 */ /* 0x000fe8000c101524 */
[----:B------:R-:W-:Y:S01]  /*9380*/  @P1 STG.E.U16 desc[UR36][R6.64+0x120], R98 ;  /* 0x0001206206001986 */ /* 0x000fe2000c101524 */
[----:B------:R-:W-:-:S02]  /*9390*/  ISETP.GT.AND P1, PT, R0, 0x8, P0 ;  /* 0x000000080000780c */ /* 0x000fc40000724270 */
[C---:B------:R-:W-:Y:S01]  /*93a0*/  ISETP.GT.AND P0, PT, R3.reuse, 0xa0, PT ;  /* 0x000000a00300780c */ /* 0x040fe20003f04270 */
[----:B------:R-:W-:Y:S01]  /*93b0*/  @P3 STG.E.U16 desc[UR36][R6.64+0x122], R99 ;  /* 0x0001226306003986 */ /* 0x000fe2000c101524 */
[----:B------:R-:W-:-:S03]  /*93c0*/  ISETP.GT.AND P3, PT, R3, 0x99, PT ;  /* 0x000000990300780c */ /* 0x000fc60003f64270 */
[----:B------:R-:W-:Y:S01]  /*93d0*/  @P4 STG.E.U16 desc[UR36][R4.64+0x130], R100 ;  /* 0x0001306404004986 */ /* 0x000fe2000c101524 */
[C---:B------:R-:W-:Y:S02]  /*93e0*/  ISETP.GT.AND P2, PT, R0.reuse, RZ, P3 ;  /* 0x000000ff0000720c */ /* 0x040fe40001f44270 */
[C---:B------:R-:W-:Y:S02]  /*93f0*/  ISETP.GT.AND P3, PT, R0.reuse, 0x8, P3 ;  /* 0x000000080000780c */ /* 0x040fe40001f64270 */
[----:B------:R-:W-:-:S09]  /*9400*/  ISETP.GT.AND P4, PT, R0, RZ, P0 ;  /* 0x000000ff0000720c */ /* 0x000fd20000784270 */
[----:B------:R-:W-:Y:S04]  /*9410*/  @P2 STG.E.U16 desc[UR36][R4.64+0x132], R101 ;  /* 0x0001326504002986 */ /* 0x000fe8000c101524 */
[----:B------:R-:W-:Y:S01]  /*9420*/  @P1 STG.E.U16 desc[UR36][R6.64+0x130], R102 ;  /* 0x0001306606001986 */ /* 0x000fe2000c101524 */
[----:B------:R-:W-:Y:S02]  /*9430*/  ISETP.GT.AND P1, PT, R0, 0x8, P0 ;  /* 0x000000080000780c */ /* 0x000fe40000724270 */
        /* <DEDUP_REMOVED lines=76> */
[C---:B------:R-:W-:Y:S02]  /*9900*/  ISETP.GT.AND P3, PT, R0.reuse, RZ, P0 ;  /* 0x000000ff0000720c */ /* 0x040fe40000764270 */
[----:B------:R-:W-:-:S07]  /*9910*/  ISETP.GT.AND P0, PT, R0, 0x8, P0 ;  /* 0x000000080000780c */ /* 0x000fce0000704270 */
[----:B------:R-:W-:Y:S04]  /*9920*/  @P2 STG.E.U16 desc[UR36][R4.64+0x1b2], R133 ;  /* 0x0001b28504002986 */ /* 0x000fe8000c101524 */
[----:B------:R-:W-:Y:S01]  /*9930*/  @P1 STG.E.U16 desc[UR36][R6.64+0x1b0], R134 ;  /* 0x0001b08606001986 */ /* 0x000fe2000c101524 */
[----:B------:R-:W-:-:S03]  /*9940*/  ISETP.GT.AND P1, PT, R3, 0xe8, PT ;  /* 0x000000e80300780c */ /* 0x000fc60003f24270 */
        /* <DEDUP_REMOVED lines=11> */
[C---:B------:R-:W-:Y:S02]  /*9a00*/  ISETP.GT.AND P2, PT, R0.reuse, RZ, P0 ;  /* 0x000000ff0000720c */ /* 0x040fe40000744270 */
[----:B------:R-:W-:Y:S01]  /*9a10*/  ISETP.GT.AND P0, PT, R0, 0x8, P0 ;  /* 0x000000080000780c */ /* 0x000fe20000704270 */
[----:B------:R-:W-:Y:S01]  /*9a20*/  @P3 STG.E.U16 desc[UR36][R4.64+0x1d0], R140 ;  /* 0x0001d08c04003986 */ /* 0x000fe2000c101524 */
[----:B------:R-:W-:-:S04]  /*9a30*/  ISETP.GT.AND P3, PT, R3, 0xf0, PT ;  /* 0x000000f00300780c */ /* 0x000fc80003f64270 */
[C---:B------:R-:W-:Y:S02]  /*9a40*/  ISETP.GT.AND P4, PT, R0.reuse, RZ, P3 ;  /* 0x000000ff0000720c */ /* 0x040fe40001f84270 */
[----:B------:R-:W-:-:S03]  /*9a50*/  ISETP.GT.AND P3, PT, R0, 0x8, P3 ;  /* 0x000000080000780c */ /* 0x000fc60001f64270 */
[----:B------:R-:W-:Y:S01]  /*9a60*/  @P2 STG.E.U16 desc[UR36][R4.64+0x1d2], R141 ;  /* 0x0001d28d04002986 */ /* 0x000fe2000c101524 */
[----:B------:R-:W-:-:S03]  /*9a70*/  ISETP.GT.AND P2, PT, R3, 0xf8, PT ;  /* 0x000000f80300780c */ /* 0x000fc60003f44270 */
[----:B------:R-:W-:Y:S01]  /*9a80*/  @P1 STG.E.U16 desc[UR36][R6.64+0x1d0], R142 ;  /* 0x0001d08e06001986 */ /* 0x000fe2000c101524 */
[----:B------:R-:W-:-:S03]  /*9a90*/  ISETP.GT.AND P1, PT, R3, 0xf9, PT ;  /* 0x000000f90300780c */ /* 0x000fc60003f24270 */
[----:B------:R-:W-:Y:S01]  /*9aa0*/  @P0 STG.E.U16 desc[UR36][R6.64+0x1d2], R143 ;  /* 0x0001d28f06000986 */ /* 0x000fe2000c101524 */
[----:B------:R-:W-:-:S03]  /*9ab0*/  ISETP.GT.AND P0, PT, R3, 0xf1, PT ;  /* 0x000000f10300780c */ /* 0x000fc60003f04270 */
[----:B------:R-:W-:Y:S01]  /*9ac0*/  @P4 STG.E.U16 desc[UR36][R4.64+0x1e0], R144 ;  /* 0x0001e09004004986 */ /* 0x000fe2000c101524 */
[C---:B------:R-:W-:Y:S02]  /*9ad0*/  ISETP.GT.AND P4, PT, R0.reuse, RZ, P0 ;  /* 0x000000ff0000720c */ /* 0x040fe40000784270 */
[----:B------:R-:W-:-:S11]  /*9ae0*/  ISETP.GT.AND P0, PT, R0, 0x8, P0 ;  /* 0x000000080000780c */ /* 0x000fd60000704270 */
[----:B------:R-:W-:Y:S01]  /*9af0*/  @P4 STG.E.U16 desc[UR36][R4.64+0x1e2], R145 ;  /* 0x0001e29104004986 */ /* 0x000fe2000c101524 */
[C---:B------:R-:W-:Y:S02]  /*9b00*/  ISETP.GT.AND P4, PT, R0.reuse, RZ, P2 ;  /* 0x000000ff0000720c */ /* 0x040fe40001784270 */
[C---:B------:R-:W-:Y:S01]  /*9b10*/  ISETP.GT.AND P2, PT, R0.reuse, 0x8, P2 ;  /* 0x000000080000780c */ /* 0x040fe20001744270 */
[----:B------:R-:W-:Y:S01]  /*9b20*/  @P3 STG.E.U16 desc[UR36][R6.64+0x1e0], R146 ;  /* 0x0001e09206003986 */ /* 0x000fe2000c101524 */
[C---:B------:R-:W-:Y:S02]  /*9b30*/  ISETP.GT.AND P3, PT, R0.reuse, RZ, P1 ;  /* 0x000000ff0000720c */ /* 0x040fe40000f64270 */
[----:B------:R-:W-:Y:S01]  /*9b40*/  ISETP.GT.AND P1, PT, R0, 0x8, P1 ;  /* 0x000000080000780c */ /* 0x000fe20000f24270 */
[----:B------:R-:W-:Y:S06]  /*9b50*/  @P0 STG.E.U16 desc[UR36][R6.64+0x1e2], R147 ;  /* 0x0001e29306000986 */ /* 0x000fec000c101524 */
[----:B------:R-:W-:Y:S04]  /*9b60*/  @P4 STG.E.U16 desc[UR36][R4.64+0x1f0], R148 ;  /* 0x0001f09404004986 */ /* 0x000fe8000c101524 */
[----:B------:R0:W-:Y:S02]  /*9b70*/  @P3 STG.E.U16 desc[UR36][R4.64+0x1f2], R149 ;  /* 0x0001f29504003986 */ /* 0x0001e4000c101524 */
[----:B0-----:R-:W-:-:S02]  /*9b80*/  @P2 IMAD.MOV.U32 R4, RZ, RZ, R6 ;  /* 0x000000ffff042224 */ /* 0x001fc400078e0006 */
[----:B------:R-:W-:-:S05]  /*9b90*/  @P2 IMAD.MOV.U32 R5, RZ, RZ, R7 ;  /* 0x000000ffff052224 */ /* 0x000fca00078e0007 */
[----:B------:R0:W-:Y:S04]  /*9ba0*/  @P2 STG.E.U16 desc[UR36][R4.64+0x1f0], R150 ;  /* 0x0001f09604002986 */ /* 0x0001e8000c101524 */
[----:B------:R0:W-:Y:S02]  /*9bb0*/  @P1 STG.E.U16 desc[UR36][R6.64+0x1f2], R151 ;  /* 0x0001f29706001986 */ /* 0x0001e4000c101524 */
.L_x_288:
[----:B------:R-:W-:Y:S05]  /*9bc0*/  BSYNC B0 ;  /* 0x0000000000007941 */ /* 0x000fea0003800000 */
.L_x_34:
[----:B------:R-:W-:Y:S01]  /*9bd0*/  ULDC UR4, c[0x0][0xc] ;  /* 0x0000030000047ab9 */ /* 0x000fe20000000800 */
[----:B------:R-:W-:Y:S01]  /*9be0*/  ULDC UR5, c[0x0][0x10] ;  /* 0x0000040000057ab9 */ /* 0x000fe20000000800 */
[----:B0-----:R-:W0:Y:S01]  /*9bf0*/  LDC R3, c[0x0][0x14] ;  /* 0x00000500ff037b82 */ /* 0x001e220000000800 */
[----:B------:R-:W-:Y:S01]  /*9c00*/  UIMAD.WIDE.U32 UR4, UR4, UR5, URZ ;  /* 0x00000005040472a5 */ /* 0x000fe2000f8e003f */
[----:B------:R-:W-:Y:S01]  /*9c10*/  PRMT R0, RZ, 0x7610, R0 ;  /* 0x00007610ff007816 */ /* 0x000fe20000000000 */
[----:B----45:R-:W-:Y:S02]  /*9c20*/  IMAD.MOV.U32 R152, RZ, RZ, -0x1 ;  /* 0xffffffffff987424 */ /* 0x030fe400078e00ff */
[----:B------:R-:W-:Y:S02]  /*9c30*/  IMAD.MOV.U32 R23, RZ, RZ, -0x1 ;  /* 0xffffffffff177424 */ /* 0x000fe400078e00ff */
[----:B0-----:R-:W-:-:S04]  /*9c40*/  IMAD.WIDE.U32 R16, R3, UR4, R16 ;  /* 0x0000000403107c25 */ /* 0x001fc8000f8e0010 */
[----:B------:R-:W-:Y:S01]  /*9c50*/  IMAD R3, R3, UR5, RZ ;  /* 0x0000000503037c24 */ /* 0x000fe2000f8e02ff */
[----:B------:R-:W-:Y:S02]  /*9c60*/  ULDC.64 UR4, c[0x0][0x650] ;  /* 0x0001940000047ab9 */ /* 0x000fe40000000a00 */
[----:B------:R-:W-:Y:S01]  /*9c70*/  ISETP.GE.U32.AND P0, PT, R16, UR4, PT ;  /* 0x0000000410007c0c */ /* 0x000fe2000bf06070 */
[----:B------:R-:W-:-:S05]  /*9c80*/  IMAD.IADD R17, R17, 0x1, R3 ;  /* 0x0000000111117824 */ /* 0x000fca00078e0203 */
[----:B------:R-:W-:-:S13]  /*9c90*/  ISETP.GE.U32.AND.EX P0, PT, R17, UR5, PT, P0 ;  /* 0x0000000511007c0c */ /* 0x000fda000bf06100 */
[----:B------:R-:W-:Y:S05]  /*9ca0*/  @P0 BRA `(.L_x_289) ;  /* 0x0000000400640947 */ /* 0x000fea0003800000 */
[----:B------:R-:W0:Y:S01]  /*9cb0*/  S2R R12, SR_CTAID.X ;  /* 0x00000000000c7919 */ /* 0x000e220000002500 */
[----:B------:R-:W4:Y:S01]  /*9cc0*/  LDC.64 R10, c[0x0][0x628] ;  /* 0x00018a00ff0a7b82 */ /* 0x000f220000000a00 */
[----:B------:R-:W-:Y:S01]  /*9cd0*/  ULDC UR4, c[0x0][0x150] ;  /* 0x0000540000047ab9 */ /* 0x000fe20000000800 */
[----:B-123--:R-:W-:Y:S01]  /*9ce0*/  IMAD.MOV.U32 R8, RZ, RZ, R16 ;  /* 0x000000ffff087224 */ /* 0x00efe200078e0010 */
[----:B------:R-:W1:Y:S01]  /*9cf0*/  S2R R24, SR_CTAID.Y ;  /* 0x0000000000187919 */ /* 0x000e620000002600 */
[----:B------:R-:W-:-:S04]  /*9d00*/  IMAD.MOV.U32 R9, RZ, RZ, R17 ;  /* 0x000000ffff097224 */ /* 0x000fc800078e0011 */
[----:B------:R-:W2:Y:S08]  /*9d10*/  LDC R21, c[0x0][0x144] ;  /* 0x00005100ff157b82 */ /* 0x000eb00000000800 */
[----:B------:R-:W3:Y:S08]  /*9d20*/  LDC R0, c[0x0][0x630] ;  /* 0x00018c00ff007b82 */ /* 0x000ef00000000800 */
[----:B------:R-:W1:Y:S01]  /*9d30*/  LDC.64 R14, c[0x0][0x620] ;  /* 0x00018800ff0e7b82 */ /* 0x000e620000000a00 */
[----:B----4-:R-:W-:-:S04]  /*9d40*/  ISETP.NE.U32.AND P0, PT, R10, RZ, PT ;  /* 0x000000ff0a00720c */ /* 0x010fc80003f05070 */
[----:B------:R-:W-:Y:S02]  /*9d50*/  ISETP.NE.AND.EX P0, PT, R11, RZ, PT, P0 ;  /* 0x000000ff0b00720c */ /* 0x000fe40003f05300 */
[----:B0-----:R-:W-:-:S05]  /*9d60*/  I2FP.F32.U32 R3, R12 ;  /* 0x0000000c00037245 */ /* 0x001fca0000201000 */
[----:B------:R-:W-:-:S04]  /*9d70*/  FMUL R3, R3, UR4 ;  /* 0x0000000403037c20 */ /* 0x000fc80008400000 */
[----:B------:R0:W4:Y:S02]  /*9d80*/  F2I.U32.TRUNC.NTZ R20, R3 ;  /* 0x0000000300147305 */ /* 0x000124000020f000 */
[----:B--23--:R-:W-:Y:S05]  /*9d90*/  @!P0 BRA `(.L_x_290) ;  /* 0x0000000000288947 */ /* 0x00cfea0003800000 */
[----:B0-----:R-:W0:Y:S02]  /*9da0*/  LDC R3, c[0x0][0x634] ;  /* 0x00018d00ff037b82 */ /* 0x001e240000000800 */
        /* <DEDUP_REMOVED lines=9> */
.L_x_290:
[----:B------:R-:W2:Y:S01]  /*9e40*/  LDC.64 R30, c[0x0][0x640] ;  /* 0x00019000ff1e7b82 */ /* 0x000ea20000000a00 */
[-CC-:B------:R-:W-:Y:S01]  /*9e50*/  SHF.R.U64 R23, R8, R0.reuse, R9.reuse ;  /* 0x0000000008177219 */ /* 0x180fe20000001209 */
[----:B----4-:R-:W-:Y:S01]  /*9e60*/  IMAD.MOV R20, RZ, RZ, -R20 ;  /* 0x000000ffff147224 */ /* 0x010fe200078e0a14 */
[----:B------:R-:W-:Y:S01]  /*9e70*/  SHF.R.U32.HI R0, RZ, R0, R9 ;  /* 0x00000000ff007219 */ /* 0x000fe20000011609 */
[----:B------:R-:W-:Y:S01]  /*9e80*/  ULDC UR4, c[0x0][0x154] ;  /* 0x0000550000047ab9 */ /* 0x000fe20000000800 */
[----:B0-----:R-:W-:Y:S01]  /*9e90*/  IADD3 R3, P0, RZ, -R23, RZ ;  /* 0x80000017ff037210 */ /* 0x001fe20007f1e0ff */
[----:B------:R-:W-:Y:S02]  /*9ea0*/  IMAD R26, R21, R20, R12 ;  /* 0x00000014151a7224 */ /* 0x000fe400078e020c */
[----:B------:R-:W0:Y:S01]  /*9eb0*/  LDC R6, c[0x0][0x618] ;  /* 0x00018600ff067b82 */ /* 0x000e220000000800 */
[----:B------:R-:W-:Y:S02]  /*9ec0*/  IMAD.MOV.U32 R7, RZ, RZ, 0x1 ;  /* 0x00000001ff077424 */ /* 0x000fe400078e00ff */
[----:B------:R-:W-:-:S04]  /*9ed0*/  IMAD.X R5, RZ, RZ, ~R0, P0 ;  /* 0x000000ffff057224 */ /* 0x000fc800000e0e00 */
[-C--:B-1----:R-:W-:Y:S01]  /*9ee0*/  IMAD R0, R5, R14.reuse, RZ ;  /* 0x0000000e05007224 */ /* 0x082fe200078e02ff */
[----:B------:R-:W1:Y:S01]  /*9ef0*/  LDC R8, c[0x0][0x608] ;  /* 0x00018200ff087b82 */ /* 0x000e620000000800 */
[----:B------:R-:W-:-:S04]  /*9f00*/  IMAD.WIDE.U32 R4, R3, R14, R16 ;  /* 0x0000000e03047225 */ /* 0x000fc800078e0010 */
[----:B------:R-:W-:Y:S01]  /*9f10*/  IMAD R3, R3, R15, R0 ;  /* 0x0000000f03037224 */ /* 0x000fe200078e0200 */
[----:B------:R-:W-:Y:S02]  /*9f20*/  I2FP.F32.U32 R0, R24 ;  /* 0x0000001800007245 */ /* 0x000fe40000201000 */
[----:B------:R-:W3:Y:S01]  /*9f30*/  LDC R28, c[0x0][0x658] ;  /* 0x00019600ff1c7b82 */ /* 0x000ee20000000800 */
[----:B------:R-:W-:Y:S01]  /*9f40*/  IMAD.IADD R3, R5, 0x1, R3 ;  /* 0x0000000105037824 */ /* 0x000fe200078e0203 */
[----:B--2---:R-:W-:Y:S01]  /*9f50*/  ISETP.NE.U32.AND P0, PT, R30, RZ, PT ;  /* 0x000000ff1e00720c */ /* 0x004fe20003f05070 */
[----:B------:R-:W-:Y:S01]  /*9f60*/  FMUL R0, R0, UR4 ;  /* 0x0000000400007c20 */ /* 0x000fe20008400000 */
[----:B------:R-:W-:Y:S02]  /*9f70*/  IMAD.MOV.U32 R5, RZ, RZ, -0x1 ;  /* 0xffffffffff057424 */ /* 0x000fe400078e00ff */
[----:B------:R-:W-:Y:S01]  /*9f80*/  ISETP.NE.AND.EX P0, PT, R31, RZ, PT, P0 ;  /* 0x000000ff1f00720c */ /* 0x000fe20003f05300 */
[----:B------:R2:W4:Y:S01]  /*9f90*/  F2I.U32.TRUNC.NTZ R13, R0 ;  /* 0x00000000000d7305 */ /* 0x000522000020f000 */
[----:B------:R-:W2:Y:S01]  /*9fa0*/  LDC R15, c[0x0][0x148] ;  /* 0x00005200ff0f7b82 */ /* 0x000ea20000000800 */
[----:B0-----:R-:W-:-:S02]  /*9fb0*/  SHF.R.U64 R12, R4, R6, R3 ;  /* 0x00000006040c7219 */ /* 0x001fc40000001203 */
[----:B------:R-:W-:-:S05]  /*9fc0*/  SHF.R.U32.HI R3, RZ, R6, R3 ;  /* 0x00000006ff037219 */ /* 0x000fca0000011603 */
[----:B------:R-:W0:Y:S01]  /*9fd0*/  LDC R20, c[0x0][0x600] ;  /* 0x00018000ff147b82 */ /* 0x000e220000000800 */
[-CC-:B-1----:R-:W-:Y:S02]  /*9fe0*/  SHF.R.U64 R10, R12, R8.reuse, R3.reuse ;  /* 0x000000080c0a7219 */ /* 0x182fe40000001203 */
[----:B------:R-:W-:-:S05]  /*9ff0*/  SHF.R.U32.HI R3, RZ, R8, R3 ;  /* 0x00000008ff037219 */ /* 0x000fca0000011603 */
[----:B------:R-:W1:Y:S01]  /*a000*/  LDC R21, c[0x0][0x648] ;  /* 0x00019200ff157b82 */ /* 0x000e620000000800 */
[-C--:B---3--:R-:W-:Y:S02]  /*a010*/  SHF.L.U32 R4, R5, R28.reuse, RZ ;  /* 0x0000001c05047219 */ /* 0x088fe400000006ff */
[-CC-:B------:R-:W-:Y:S02]  /*a020*/  SHF.R.U64 R14, R10, R28.reuse, R3.reuse ;  /* 0x0000001c0a0e7219 */ /* 0x180fe40000001203 */
[----:B------:R-:W-:Y:S02]  /*a030*/  SHF.R.U32.HI R5, RZ, R28, R3 ;  /* 0x0000001cff057219 */ /* 0x000fe40000011603 */
[----:B------:R-:W-:Y:S01]  /*a040*/  LOP3.LUT R153, RZ, R4, RZ, 0x33, !PT ;  /* 0x00000004ff997212 */ /* 0x000fe200078e33ff */
[----:B------:R-:W3:Y:S01]  /*a050*/  LDC R25, c[0x0][0x638] ;  /* 0x00018e00ff197b82 */ /* 0x000ee20000000800 */
[----:B------:R-:W-:Y:S01]  /*a060*/  SHF.L.U32 R28, R7, R28, RZ ;  /* 0x0000001c071c7219 */ /* 0x000fe200000006ff */
[----:B------:R-:W-:-:S06]  /*a070*/  IMAD.MOV.U32 R4, RZ, RZ, R14 ;  /* 0x000000ffff047224 */ /* 0x000fcc00078e000e */
[----:B------:R-:W0:Y:S01]  /*a080*/  LDC R27, c[0x0][0x610] ;  /* 0x00018400ff1b7b82 */ /* 0x000e220000000800 */
[----:B----4-:R-:W-:Y:S05]  /*a090*/  @!P0 BRA `(.L_x_291) ;  /* 0x0000000000288947 */ /* 0x010fea0003800000 */
        /* <DEDUP_REMOVED lines=10> */
.L_x_291:
[----:B------:R-:W-:Y:S01]  /*a140*/  ISETP.NE.AND P0, PT, R2, 0x1, PT ;  /* 0x000000010200780c */ /* 0x000fe20003f05270 */
[----:B------:R-:W-:Y:S01]  /*a150*/  IMAD.MOV R13, RZ, RZ, -R13 ;  /* 0x000000ffff0d7224 */ /* 0x000fe200078e0a0d */
[----:B-12---:R-:W-:Y:S01]  /*a160*/  SHF.R.U64 R0, R4, R21, R5 ;  /* 0x0000001504007219 */ /* 0x006fe20000001205 */
[----:B0-----:R-:W-:Y:S01]  /*a170*/  VIADD R5, R20, 0xffffffff ;  /* 0xffffffff14057836 */ /* 0x001fe20000000000 */
[----:B------:R-:W-:-:S03]  /*a180*/  LOP3.LUT R153, R10, R153, RZ, 0xc0, !PT ;  /* 0x000000990a997212 */ /* 0x000fc600078ec0ff */
[----:B------:R-:W-:Y:S01]  /*a190*/  IMAD.MOV R3, RZ, RZ, -R0 ;  /* 0x000000ffff037224 */ /* 0x000fe200078e0a00 */
[----:B------:R-:W-:Y:S01]  /*a1a0*/  LOP3.LUT R5, R12, R5, RZ, 0xc0, !PT ;  /* 0x000000050c057212 */ /* 0x000fe200078ec0ff */
[----:B------:R-:W-:Y:S02]  /*a1b0*/  IMAD R153, R28, R0, R153 ;  /* 0x000000001c997224 */ /* 0x000fe400078e0299 */
[----:B---3--:R-:W-:Y:S02]  /*a1c0*/  IMAD R0, R3, R25, R14 ;  /* 0x0000001903007224 */ /* 0x008fe400078e020e */
[----:B------:R-:W-:Y:S02]  /*a1d0*/  @P0 IMAD R26, R15, R13, R24 ;  /* 0x0000000d0f1a0224 */ /* 0x000fe400078e0218 */
[----:B------:R-:W-:Y:S02]  /*a1e0*/  IMAD R4, R0, R20, R5 ;  /* 0x0000001400047224 */ /* 0x000fe400078e0205 */
[----:B------:R-:W-:-:S02]  /*a1f0*/  IMAD R153, R153, R27, R26 ;  /* 0x0000001b99997224 */ /* 0x000fc400078e021a */
[----:B------:R-:W-:-:S03]  /*a200*/  IMAD.MOV.U32 R3, RZ, RZ, 0x1 ;  /* 0x00000001ff037424 */ /* 0x000fc600078e00ff */
[----:B------:R-:W-:Y:S02]  /*a210*/  SEL R152, R4, R153, !P0 ;  /* 0x0000009904987207 */ /* 0x000fe40004000000 */
[----:B------:R-:W-:Y:S02]  /*a220*/  PRMT R0, R3, 0x7610, R0 ;  /* 0x0000761003007816 */ /* 0x000fe40000000000 */
[----:B------:R-:W-:-:S07]  /*a230*/  SEL R153, R153, R4, !P0 ;  /* 0x0000000499997207 */ /* 0x000fce0004000000 */
.L_x_289:
[----:B------:R-:W-:-:S13]  /*a240*/  LOP3.LUT P0, RZ, R0, 0xff, RZ, 0xc0, !PT ;  /* 0x000000ff00ff7812 */ /* 0x000fda000780c0ff */
[----:B------:R-:W-:Y:S05]  /*a250*/  @P0 BRA `(.L_x_292) ;  /* 0xffffff6c00c40947 */ /* 0x000fea000383ffff */
[----:B------:R-:W-:Y:S05]  /*a260*/  EXIT ;  /* 0x000000000000794d */ /* 0x000fea0003800000 */
.L_x_7:
[----:B0-----:R-:W-:Y:S01]  /*a270*/  ULDC.64 UR4, c[0x0][0x650] ;  /* 0x0001940000047ab9 */ /* 0x001fe20000000a00 */
        /* <DEDUP_REMOVED lines=25> */
.L_x_294:
[----:B------:R-:W0:Y:S01]  /*a410*/  LDC.64 R28, c[0x0][0x640] ;  /* 0x00019000ff1c7b82 */ /* 0x000e220000000a00 */
[-CC-:B------:R-:W-:Y:S01]  /*a420*/  SHF.R.U64 R22, R12, R6.reuse, R13.reuse ;  /* 0x000000060c167219 */ /* 0x180fe2000000120d */
[----:B------:R-:W-:Y:S01]  /*a430*/  IMAD.MOV.U32 R30, RZ, RZ, 0x1 ;  /* 0x00000001ff1e7424 */ /* 0x000fe200078e00ff */
[----:B------:R-:W-:Y:S02]  /*a440*/  SHF.R.U32.HI R6, RZ, R6, R13 ;  /* 0x00000006ff067219 */ /* 0x000fe4000001160d */
        /* <DEDUP_REMOVED lines=8> */
[----:B------:R-:W-:Y:S01]  /*a4d0*/  IMAD.IADD R9, R9, 0x1, R11 ;  /* 0x0000000109097824 */ /* 0x000fe200078e020b */
[----:B0-----:R-:W-:-:S04]  /*a4e0*/  ISETP.NE.U32.AND P0, PT, R28, RZ, PT ;  /* 0x000000ff1c00720c */ /* 0x001fc80003f05070 */
[----:B------:R-:W-:Y:S02]  /*a4f0*/  ISETP.NE.AND.EX P0, PT, R29, RZ, PT, P0 ;  /* 0x000000ff1d00720c */ /* 0x000fe40003f05300 */
[----:B------:R-:W0:Y:S01]  /*a500*/  LDC R20, c[0x0][0x600] ;  /* 0x00018000ff147b82 */ /* 0x000e220000000800 */
[-CC-:B-1----:R-:W-:Y:S01]  /*a510*/  SHF.R.U64 R14, R8, R10.reuse, R9.reuse ;  /* 0x0000000a080e7219 */ /* 0x182fe20000001209 */
[----:B------:R-:W-:Y:S01]  /*a520*/  IMAD.MOV.U32 R8, RZ, RZ, -0x1 ;  /* 0xffffffffff087424 */ /* 0x000fe200078e00ff */
[----:B------:R-:W-:-:S05]  /*a530*/  SHF.R.U32.HI R9, RZ, R10, R9 ;  /* 0x0000000aff097219 */ /* 0x000fca0000011609 */
[----:B------:R-:W1:Y:S01]  /*a540*/  LDC R24, c[0x0][0x648] ;  /* 0x00019200ff187b82 */ /* 0x000e620000000800 */
[-CC-:B--2---:R-:W-:Y:S02]  /*a550*/  SHF.R.U64 R23, R14, R12.reuse, R9.reuse ;  /* 0x0000000c0e177219 */ /* 0x184fe40000001209 */
[----:B------:R-:W-:-:S05]  /*a560*/  SHF.R.U32.HI R6, RZ, R12, R9 ;  /* 0x0000000cff067219 */ /* 0x000fca0000011609 */
[----:B------:R-:W2:Y:S01]  /*a570*/  LDC R26, c[0x0][0x638] ;  /* 0x00018e00ff1a7b82 */ /* 0x000ea20000000800 */
[-C--:B---3--:R-:W-:Y:S02]  /*a580*/  SHF.L.U32 R8, R8, R27.reuse, RZ ;  /* 0x0000001b08087219 */ /* 0x088fe400000006ff */
[-CC-:B------:R-:W-:Y:S02]  /*a590*/  SHF.R.U64 R25, R23, R27.reuse, R6.reuse ;  /* 0x0000001b17197219 */ /* 0x180fe40000001206 */
[----:B------:R-:W-:Y:S02]  /*a5a0*/  LOP3.LUT R32, RZ, R8, RZ, 0x33, !PT ;  /* 0x00000008ff207212 */ /* 0x000fe400078e33ff */
[----:B------:R-:W-:Y:S01]  /*a5b0*/  SHF.R.U32.HI R9, RZ, R27, R6 ;  /* 0x0000001bff097219 */ /* 0x000fe20000011606 */
[----:B------:R-:W3:Y:S01]  /*a5c0*/  LDC R31, c[0x0][0x610] ;  /* 0x00018400ff1f7b82 */ /* 0x000ee20000000800 */
[----:B------:R-:W-:Y:S01]  /*a5d0*/  IMAD.MOV.U32 R8, RZ, RZ, R25 ;  /* 0x000000ffff087224 */ /* 0x000fe200078e0019 */
[----:B------:R-:W-:Y:S06]  /*a5e0*/  @!P0 BRA `(.L_x_295) ;  /* 0x0000000000288947 */ /* 0x000fec0003800000 */
        /* <DEDUP_REMOVED lines=10> */
.L_x_295:
[----:B------:R-:W-:Y:S02]  /*a690*/  ISETP.NE.AND P0, PT, R2, 0x1, PT ;  /* 0x000000010200780c */ /* 0x000fe40003f05270 */
[----:B-1----:R-:W-:Y:S01]  /*a6a0*/  SHF.R.U64 R6, R8, R24, R9 ;  /* 0x0000001808067219 */ /* 0x002fe20000001209 */
[----:B0-----:R-:W-:Y:S01]  /*a6b0*/  VIADD R9, R20, 0xffffffff ;  /* 0xffffffff14097836 */ /* 0x001fe20000000000 */
[----:B------:R-:W-:Y:S02]  /*a6c0*/  SHF.L.U32 R30, R30, R27, RZ ;  /* 0x0000001b1e1e7219 */ /* 0x000fe400000006ff */
[----:B------:R-:W-:Y:S01]  /*a6d0*/  LOP3.LUT R5, R23, R32, RZ, 0xc0, !PT ;  /* 0x0000002017057212 */ /* 0x000fe200078ec0ff */
[----:B------:R-:W-:-:S04]  /*a6e0*/  IMAD.MOV R8, RZ, RZ, -R6 ;  /* 0x000000ffff087224 */ /* 0x000fc800078e0a06 */
[----:B------:R-:W-:Y:S01]  /*a6f0*/  IMAD R6, R30, R6, R5 ;  /* 0x000000061e067224 */ /* 0x000fe200078e0205 */
[----:B------:R-:W-:Y:S01]  /*a700*/  LOP3.LUT R5, R14, R9, RZ, 0xc0, !PT ;  /* 0x000000090e057212 */ /* 0x000fe200078ec0ff */
[----:B------:R-:W-:Y:S02]  /*a710*/  @P0 IMAD R3, R7, R21, R4 ;  /* 0x0000001507030224 */ /* 0x000fe400078e0204 */
[----:B--2---:R-:W-:Y:S02]  /*a720*/  IMAD R4, R8, R26, R25 ;  /* 0x0000001a08047224 */ /* 0x004fe400078e0219 */
[----:B---3--:R-:W-:Y:S02]  /*a730*/  IMAD R3, R6, R31, R3 ;  /* 0x0000001f06037224 */ /* 0x008fe400078e0203 */
[----:B------:R-:W-:Y:S02]  /*a740*/  IMAD R4, R4, R20, R5 ;  /* 0x0000001404047224 */ /* 0x000fe400078e0205 */
[----:B------:R-:W-:-:S02]  /*a750*/  IMAD.MOV.U32 R8, RZ, RZ, 0x1 ;  /* 0x00000001ff087424 */ /* 0x000fc400078e00ff */
[----:B------:R-:W-:Y:S01]  /*a760*/  IMAD.MOV.U32 R6, RZ, RZ, R22 ;  /* 0x000000ffff067224 */ /* 0x000fe200078e0016 */
[----:B------:R-:W-:Y:S02]  /*a770*/  SEL R13, R4, R3, !P0 ;  /* 0x00000003040d7207 */ /* 0x000fe40004000000 */
[----:B------:R-:W-:-:S07]  /*a780*/  SEL R20, R3, R4, !P0 ;  /* 0x0000000403147207 */ /* 0x000fce0004000000 */
.L_x_293:
[----:B------:R-:W-:-:S08]  /*a790*/  NOP ;  /* 0x0000000000007918 */ /* 0x000fd00000000000 */
[----:B------:R-:W0:-:S00]  /*a7a0*/  USETMAXREG.DEALLOC.CTAPOOL 0x28 ;  /* 0x00000028000079c8 */ /* 0x000e0000080e0500 */
[----:B0-----:R-:W-:-:S13]  /*a7b0*/  ISETP.NE.AND P0, PT, R0, RZ, PT ;  /* 0x000000ff0000720c */ /* 0x001fda0003f05270 */
[----:B------:R-:W-:Y:S05]  /*a7c0*/  @P0 EXIT ;  /* 0x000000000000094d */ /* 0x000fea0003800000 */
[----:B------:R-:W-:Y:S01]  /*a7d0*/  LOP3.LUT P0, RZ, R8, 0xff, RZ, 0xc0, !PT ;  /* 0x000000ff08ff7812 */ /* 0x000fe2000780c0ff */
[----:B------:R-:W-:Y:S02]  /*a7e0*/  IMAD.MOV.U32 R0, RZ, RZ, 0x1 ;  /* 0x00000001ff007424 */ /* 0x000fe400078e00ff */
[----:B------:R-:W-:-:S10]  /*a7f0*/  IMAD.MOV.U32 R3, RZ, RZ, RZ ;  /* 0x000000ffff037224 */ /* 0x000fd400078e00ff */
[----:B------:R-:W-:Y:S05]  /*a800*/  @!P0 BRA `(.L_x_296) ;  /* 0x0000000c00408947 */ /* 0x000fea0003800000 */
[----:B------:R-:W0:Y:S01]  /*a810*/  LDC R0, c[0x0][0x28c] ;  /* 0x0000a300ff007b82 */ /* 0x000e220000000800 */
[----:B------:R-:W-:Y:S01]  /*a820*/  ULDC UR5, c[0x0][0x658] ;  /* 0x0001960000057ab9 */ /* 0x000fe20000000800 */
[----:B------:R-:W-:Y:S01]  /*a830*/  UMOV UR7, 0xffffffff ;  /* 0xffffffff00077882 */ /* 0x000fe20000000000 */
[----:B------:R-:W-:Y:S01]  /*a840*/  ULDC UR6, c[0x0][0xc] ;  /* 0x0000030000067ab9 */ /* 0x000fe20000000800 */
[----:B------:R-:W-:Y:S01]  /*a850*/  USHF.L.U32 UR8, UR7, UR5, URZ ;  /* 0x0000000507087299 */ /* 0x000fe2000800063f */
[----:B------:R-:W-:Y:S01]  /*a860*/  BSSY B0, `(.L_x_296) ;  /* 0x00000ca000007945 */ /* 0x000fe20003800000 */
[----:B------:R-:W-:Y:S01]  /*a870*/  UMOV UR9, 0x1 ;  /* 0x0000000100097882 */ /* 0x000fe20000000000 */
[----:B------:R-:W-:Y:S01]  /*a880*/  ULDC UR7, c[0x0][0x10] ;  /* 0x0000040000077ab9 */ /* 0x000fe20000000800 */
[----:B------:R-:W1:Y:S01]  /*a890*/  S2UR UR10, SR_CgaCtaId ;  /* 0x00000000000a79c3 */ /* 0x000e620000008800 */
[----:B------:R-:W-:Y:S01]  /*a8a0*/  UIMAD.WIDE.U32 UR6, UR6, UR7, URZ ;  /* 0x00000007060672a5 */ /* 0x000fe2000f8e003f */
[----:B------:R-:W-:Y:S01]  /*a8b0*/  IMAD.MOV.U32 R9, RZ, RZ, 0x1 ;  /* 0x00000001ff097424 */ /* 0x000fe200078e00ff */
[----:B------:R-:W-:Y:S01]  /*a8c0*/  USHF.L.U32 UR18, UR9, UR5, URZ ;  /* 0x0000000509127299 */ /* 0x000fe2000800063f */
[----:B------:R-:W-:Y:S01]  /*a8d0*/  LOP3.LUT R8, R19, 0x2, RZ, 0xfc, !PT ;  /* 0x0000000213087812 */ /* 0x000fe200078efcff */
[----:B------:R-:W-:Y:S01]  /*a8e0*/  ULDC UR4, c[0x0][0x600] ;  /* 0x0001800000047ab9 */ /* 0x000fe20000000800 */
[----:B------:R-:W-:Y:S01]  /*a8f0*/  ULDC UR5, c[0x0][0x14] ;  /* 0x0000050000057ab9 */ /* 0x000fe20000000800 */
[----:B------:R-:W-:-:S02]  /*a900*/  UIADD3 UR4, UR4, -0x1, URZ ;  /* 0xffffffff04047890 */ /* 0x000fc4000fffe03f */
[----:B------:R-:W-:Y:S02]  /*a910*/  UIMAD.WIDE.U32 UR22, UR6, UR5, URZ ;  /* 0x00000005061672a5 */ /* 0x000fe4000f8e003f */
[----:B------:R-:W-:Y:S02]  /*a920*/  UIMAD UR13, UR7, UR5, URZ ;  /* 0x00000005070d72a4 */ /* 0x000fe4000f8e023f */
[----:B------:R-:W-:Y:S02]  /*a930*/  ULOP3.LUT UR17, URZ, UR8, URZ, 0x33, !UPT ;  /* 0x000000083f117292 */ /* 0x000fe4000f8e333f */
[----:B------:R-:W-:Y:S01]  /*a940*/  UIADD3 UR13, UR23, UR13, URZ ;  /* 0x0000000d170d7290 */ /* 0x000fe2000fffe03f */
[----:B0-----:R-:W-:Y:S01]  /*a950*/  VIADD R0, R0, 0x3f ;  /* 0x0000003f00007836 */ /* 0x001fe20000000000 */
[----:B------:R-:W-:-:S04]  /*a960*/  ULDC.64 UR24, c[0x0][0x198] ;  /* 0x0000660000187ab9 */ /* 0x000fc80000000a00 */
[----:B------:R-:W-:Y:S01]  /*a970*/  SHF.R.S32.HI R3, RZ, 0x1f, R0 ;  /* 0x0000001fff037819 */ /* 0x000fe20000011400 */
[----:B-1----:R-:W-:-:S03]  /*a980*/  IMAD.U32 R11, RZ, RZ, UR10 ;  /* 0x0000000aff0b7e24 */ /* 0x002fc6000f8e00ff */
[----:B------:R-:W-:Y:S01]  /*a990*/  LEA.HI R3, R3, R0, RZ, 0x6 ;  /* 0x0000000003037211 */ /* 0x000fe200078f30ff */
[----:B------:R-:W-:-:S03]  /*a9a0*/  IMAD.MOV.U32 R0, RZ, RZ, 0x1 ;  /* 0x00000001ff007424 */ /* 0x000fc600078e00ff */
[----:B------:R-:W-:Y:S01]  /*a9b0*/  SHF.R.S32.HI R10, RZ, 0x6, R3 ;  /* 0x00000006ff0a7819 */ /* 0x000fe20000011403 */
[----:B------:R-:W-:-:S04]  /*a9c0*/  IMAD.MOV.U32 R3, RZ, RZ, RZ ;  /* 0x000000ffff037224 */ /* 0x000fc800078e00ff */
[----:B------:R-:W-:-:S07]  /*a9d0*/  VIADD R12, R10, 0x1 ;  /* 0x000000010a0c7836 */ /* 0x000fce0000000000 */
.L_x_307:
[----:B------:R-:W-:-:S03]  /*a9e0*/  UMOV UR5, 0xffffffff ;  /* 0xffffffff00057882 */ /* 0x000fc60000000000 */
[----:B------:R-:W-:Y:S05]  /*a9f0*/  BRA.DIV UR5, `(.L_x_297) ;  /* 0x0000000e05887947 */ /* 0x000fea000b800000 */
[----:B------:R-:W-:-:S13]  /*aa00*/  ELECT P6, URZ, PT ;  /* 0x00000000003f782f */ /* 0x000fda00038c0000 */
.L_x_317:
[----:B------:R-:W0:Y:S01]  /*aa10*/  LDC R4, c[0x0][0x28c] ;  /* 0x0000a300ff047b82 */ /* 0x000e220000000800 */
[----:B------:R-:W-:Y:S01]  /*aa20*/  BSSY B1, `(.L_x_298) ;  /* 0x000003b000017945 */ /* 0x000fe20003800000 */
[----:B0-----:R-:W-:-:S13]  /*aa30*/  ISETP.LT.OR P6, PT, R4, 0x1, !P6 ;  /* 0x000000010400780c */ /* 0x001fda00077c1670 */
[----:B------:R-:W-:Y:S05]  /*aa40*/  @P6 BRA `(.L_x_299) ;  /* 0x0000000000e06947 */ /* 0x000fea0003800000 */
[----:B------:R-:W-:Y:S02]  /*aa50*/  IMAD R20, R20, 0x2, R11 ;  /* 0x0000000214147824 */ /* 0x000fe400078e020b */
[----:B------:R-:W-:Y:S02]  /*aa60*/  IMAD.SHL.U32 R21, R13, 0x100, RZ ;  /* 0x000001000d157824 */ /* 0x000fe400078e00ff */
[----:B------:R-:W-:Y:S02]  /*aa70*/  IMAD.MOV.U32 R22, RZ, RZ, RZ ;  /* 0x000000ffff167224 */ /* 0x000fe400078e00ff */
[----:B------:R-:W-:Y:S02]  /*aa80*/  IMAD.MOV.U32 R4, RZ, RZ, R12 ;  /* 0x000000ffff047224 */ /* 0x000fe400078e000c */
[----:B------:R-:W-:Y:S02]  /*aa90*/  IMAD.MOV.U32 R5, RZ, RZ, R0 ;  /* 0x000000ffff057224 */ /* 0x000fe400078e0000 */
[----:B------:R-:W-:-:S02]  /*aaa0*/  IMAD.MOV.U32 R14, RZ, RZ, R3 ;  /* 0x000000ffff0e7224 */ /* 0x000fc400078e0003 */
[----:B------:R-:W-:-:S07]  /*aab0*/  IMAD.SHL.U32 R15, R20, 0x40, RZ ;  /* 0x00000040140f7824 */ /* 0x000fce00078e00ff */
.L_x_302:
[----:B------:R-:W0:Y:S01]  /*aac0*/  S2UR UR5, SR_CgaCtaId ;  /* 0x00000000000579c3 */ /* 0x000e220000008800 */
[----:B------:R-:W-:Y:S02]  /*aad0*/  MOV R20, 0x400 ;  /* 0x0000040000147802 */ /* 0x000fe40000000f00 */
[----:B------:R-:W-:Y:S02]  /*aae0*/  SHF.L.U32 R7, R5, 0x1f, RZ ;  /* 0x0000001f05077819 */ /* 0x000fe400000006ff */
[----:B------:R-:W-:-:S13]  /*aaf0*/  LOP3.LUT P1, RZ, R18, 0x7f, RZ, 0xc0, !PT ;  /* 0x0000007f12ff7812 */ /* 0x000fda000782c0ff */
[----:B------:R-:W1:Y:S01]  /*ab00*/  @!P1 LDC R13, c[0x0][0x500] ;  /* 0x00014000ff0d9b82 */ /* 0x000e620000000800 */
[----:B0-----:R-:W-:-:S05]  /*ab10*/  IMAD.U32 R11, RZ, RZ, UR5 ;  /* 0x00000005ff0b7e24 */ /* 0x001fca000f8e00ff */
[----:B------:R-:W-:-:S05]  /*ab20*/  LEA R23, R11, R20, 0x18 ;  /* 0x000000140b177211 */ /* 0x000fca00078ec0ff */
[----:B------:R-:W-:-:S04]  /*ab30*/  IMAD R20, R14, 0x8, R23 ;  /* 0x000000080e147824 */ /* 0x000fc800078e0217 */
[----:B------:R-:W0:Y:S02]  /*ab40*/  SYNCS.PHASECHK.TRANS64.TRYWAIT P0, [R20+URZ+0x18], R7 ;  /* 0x00001807140075a7 */ /* 0x000e24000800017f */
[----:B01----:R-:W-:Y:S05]  /*ab50*/  @!P0 BRA `(.L_x_300) ;  /* 0x0000000c00508947 */ /* 0x003fea0003800000 */
.L_x_318:
[----:B0-----:R-:W-:Y:S01]  /*ab60*/  PRMT R7, R8, 0x9910, RZ ;  /* 0x0000991008077816 */ /* 0x001fe200000000ff */
[----:B------:R0:W-:Y:S03]  /*ab70*/  @!P1 SYNCS.ARRIVE.TRANS64 RZ, [R20+URZ], R13 ;  /* 0x0000000d14ff99a7 */ /* 0x0001e6000800003f */
[----:B------:R-:W-:-:S13]  /*ab80*/  ISETP.NE.AND P0, PT, R7, 0x2, PT ;  /* 0x000000020700780c */ /* 0x000fda0003f05270 */
[----:B0-----:R-:W-:Y:S05]  /*ab90*/  @P0 BRA `(.L_x_301) ;  /* 0x0000000000040947 */ /* 0x001fea0003800000 */
[----:B------:R-:W-:Y:S01]  /*aba0*/  BPT.TRAP 0x1 ;  /* 0x000000040000795c */ /* 0x000fe20000300000 */
.L_x_301:
[----:B------:R-:W-:Y:S01]  /*abb0*/  IMAD R7, R14, 0x2, R11 ;  /* 0x000000020e077824 */ /* 0x000fe200078e020b */
[----:B------:R-:W-:Y:S01]  /*abc0*/  R2UR UR9, R20 ;  /* 0x00000000140972ca */ /* 0x000fe200000e0000 */
[----:B------:R-:W-:Y:S01]  /*abd0*/  VIADD R4, R4, 0xffffffff ;  /* 0xffffffff04047836 */ /* 0x000fe20000000000 */
[----:B------:R-:W-:Y:S01]  /*abe0*/  UIADD3 UR6, UP0, UR24, 0xf0, URZ ;  /* 0x000000f018067890 */ /* 0x000fe2000ff1e03f */
[----:B------:R-:W-:Y:S01]  /*abf0*/  IMAD.SHL.U32 R7, R7, 0x1000, RZ ;  /* 0x0000100007077824 */ /* 0x000fe200078e00ff */
[----:B------:R-:W-:Y:S01]  /*ac00*/  R2UR UR11, R15 ;  /* 0x000000000f0b72ca */ /* 0x000fe200000e0000 */
[----:B------:R-:W-:Y:S01]  /*ac10*/  UIADD3 UR26, UP1, UR24, 0x1f0, URZ ;  /* 0x000001f0181a7890 */ /* 0x000fe2000ff3e03f */
[----:B------:R-:W-:Y:S01]  /*ac20*/  R2UR UR10, R22 ;  /* 0x00000000160a72ca */ /* 0x000fe200000e0000 */
[--C-:B------:R-:W-:Y:S01]  /*ac30*/  IMAD R7, R7, 0x2, R23.reuse ;  /* 0x0000000207077824 */ /* 0x100fe200078e0217 */
[----:B------:R-:W-:Y:S01]  /*ac40*/  R2UR UR12, R6 ;  /* 0x00000000060c72ca */ /* 0x000fe200000e0000 */
[C---:B------:R-:W-:Y:S01]  /*ac50*/  IMAD R23, R14.reuse, 0x8000, R23 ;  /* 0x000080000e177824 */ /* 0x040fe200078e0217 */
[----:B------:R-:W-:Y:S01]  /*ac60*/  R2UR UR19, R21 ;  /* 0x00000000151372ca */ /* 0x000fe200000e0000 */
[----:B------:R-:W-:Y:S01]  /*ac70*/  UIADD3.X UR7, URZ, UR25, URZ, UP0, !UPT ;  /* 0x000000193f077290 */ /* 0x000fe200087fe43f */
[----:B------:R-:W-:Y:S01]  /*ac80*/  R2UR UR5, R7 ;  /* 0x00000000070572ca */ /* 0x000fe200000e0000 */
[----:B------:R-:W-:Y:S01]  /*ac90*/  VIADD R14, R14, 0x1 ;  /* 0x000000010e0e7836 */ /* 0x000fe20000000000 */
[----:B------:R-:W-:Y:S01]  /*aca0*/  R2UR UR8, R23 ;  /* 0x00000000170872ca */ /* 0x000fe200000e0000 */
[----:B------:R-:W-:Y:S01]  /*acb0*/  UIADD3.X UR27, URZ, UR25, URZ, UP1, !UPT ;  /* 0x000000193f1b7290 */ /* 0x000fe20008ffe43f */
[----:B------:R-:W-:Y:S01]  /*acc0*/  ISETP.GT.AND P1, PT, R4, 0x1, PT ;  /* 0x000000010400780c */ /* 0x000fe20003f24270 */
[----:B------:R-:W-:Y:S01]  /*acd0*/  UMOV UR20, 0x30000 ;  /* 0x0003000000147882 */ /* 0x000fe20000000000 */
[----:B------:R-:W-:Y:S01]  /*ace0*/  UMOV UR14, 0x0 ;  /* 0x00000000000e7882 */ /* 0x000fe20000000000 */
[----:B------:R-:W-:Y:S01]  /*acf0*/  UMOV UR15, 0x10000000 ;  /* 0x10000000000f7882 */ /* 0x000fe20000000000 */
[----:B------:R-:W-:Y:S01]  /*ad00*/  ISETP.NE.AND P0, PT, R14, 0x3, PT ;  /* 0x000000030e00780c */ /* 0x000fe20003f05270 */
[----:B------:R-:W-:-:S03]  /*ad10*/  VIADD R22, R22, 0x40 ;  /* 0x0000004016167836 */ /* 0x000fc60000000000 */
[----:B------:R-:W-:Y:S01]  /*ad20*/  SEL R20, RZ, 0x1, P0 ;  /* 0x00000001ff147807 */ /* 0x000fe20000000000 */
[----:B------:R-:W-:Y:S01]  /*ad30*/  UIADD3 UR5, UR5, 0x100, URZ ;  /* 0x0000010005057890 */ /* 0x000fe2000fffe03f */
[----:B------:R-:W-:Y:S01]  /*ad40*/  SEL R14, R14, RZ, P0 ;  /* 0x000000ff0e0e7207 */ /* 0x000fe20000000000 */
[----:B------:R-:W-:Y:S01]  /*ad50*/  UIADD3 UR16, UR8, 0xc100, URZ ;  /* 0x0000c10008107890 */ /* 0x000fe2000fffe03f */
[----:B------:R-:W-:-:S04]  /*ad60*/  LOP3.LUT R5, R5, R20, RZ, 0x3c, !PT ;  /* 0x0000001405057212 */ /* 0x000fc800078e3cff */
[----:B------:R-:W-:Y:S02]  /*ad70*/  UMOV UR8, UR5 ;  /* 0x0000000500087c82 */ /* 0x000fe40008000000 */
[----:B------:R0:W-:Y:S02]  /*ad80*/  UTMALDG.3D.MULTICAST [UR8], [UR6], UR20, desc[UR14] ;  /* 0x00000e08060073b4 */ /* 0x0001e40008011814 */
[----:B0-----:R-:W-:Y:S01]  /*ad90*/  UMOV UR8, UR16 ;  /* 0x0000001000087c82 */ /* 0x001fe20008000000 */
[----:B------:R-:W-:Y:S02]  /*ada0*/  UMOV UR11, UR19 ;  /* 0x00000013000b7c82 */ /* 0x000fe40008000000 */
[----:B------:R0:W-:Y:S02]  /*adb0*/  UTMALDG.3D [UR8], [UR26], desc[UR14] ;  /* 0x00000e081a0075b4 */ /* 0x0001e40008011000 */
[----:B0-----:R-:W-:Y:S05]  /*adc0*/  @P1 BRA `(.L_x_302) ;  /* 0xfffffffc003c1947 */ /* 0x001fea000383ffff */
.L_x_299:
[----:B------:R-:W-:Y:S05]  /*add0*/  BSYNC B1 ;  /* 0x0000000000017941 */ /* 0x000fea0003800000 */
.L_x_298:
[----:B------:R-:W-:Y:S01]  /*ade0*/  LOP3.LUT P1, RZ, R9, 0xff, RZ, 0xc0, !PT ;  /* 0x000000ff09ff7812 */ /* 0x000fe2000782c0ff */
[C---:B------:R-:W-:Y:S01]  /*adf0*/  IMAD.IADD R6, R10.reuse, 0x1, R3 ;  /* 0x000000010a067824 */ /* 0x040fe200078e0203 */
[----:B------:R-:W-:Y:S01]  /*ae00*/  ULDC.64 UR6, c[0x0][0x650] ;  /* 0x0001940000067ab9 */ /* 0x000fe20000000a00 */
[----:B------:R-:W-:Y:S01]  /*ae10*/  ISETP.GE.U32.AND P2, PT, R10, 0x3, PT ;  /* 0x000000030a00780c */ /* 0x000fe20003f46070 */
[----:B------:R-:W-:Y:S01]  /*ae20*/  BSSY B1, `(.L_x_303) ;  /* 0x000006b000017945 */ /* 0x000fe20003800000 */
[----:B------:R-:W-:Y:S01]  /*ae30*/  IMAD.MOV.U32 R20, RZ, RZ, -0x1 ;  /* 0xffffffffff147424 */ /* 0x000fe200078e00ff */
[----:B------:R-:W-:Y:S01]  /*ae40*/  ISETP.GT.U32.AND P0, PT, R6, 0x2, PT ;  /* 0x000000020600780c */ /* 0x000fe20003f04070 */
[----:B------:R-:W-:Y:S01]  /*ae50*/  IMAD.MOV.U32 R13, RZ, RZ, -0x1 ;  /* 0xffffffffff0d7424 */ /* 0x000fe200078e00ff */
[----:B------:R-:W-:Y:S02]  /*ae60*/  PRMT R9, RZ, 0x7610, R9 ;  /* 0x00007610ff097816 */ /* 0x000fe40000000009 */
[----:B------:R-:W-:-:S03]  /*ae70*/  ISETP.LT.U32.AND P0, PT, R10, 0x3, P0 ;  /* 0x000000030a00780c */ /* 0x000fc60000701070 */
[----:B------:R-:W0:Y:S01]  /*ae80*/  @P1 S2R R11, SR_CgaCtaId ;  /* 0x00000000000b1919 */ /* 0x000e220000008800 */
[----:B------:R-:W-:-:S04]  /*ae90*/  @P1 MOV R4, 0x400 ;  /* 0x0000040000041802 */ /* 0x000fc80000000f00 */
[----:B0-----:R-:W-:Y:S01]  /*aea0*/  @P1 LEA R3, R11, R4, 0x18 ;  /* 0x000000040b031211 */ /* 0x001fe200078ec0ff */
[----:B------:R-:W-:-:S03]  /*aeb0*/  IMAD.WIDE.U32 R4, R6, -0x55555555, RZ ;  /* 0xaaaaaaab06047825 */ /* 0x000fc600078e00ff */
[----:B------:R0:W-:Y:S01]  /*aec0*/  @P1 SYNCS.ARRIVE.TRANS64.A1T0 RZ, [R3+URZ+0x48], RZ ;  /* 0x000048ff03ff19a7 */ /* 0x0001e2000810003f */
[----:B------:R-:W-:Y:S02]  /*aed0*/  IADD3 R16, P1, R16, UR22, RZ ;  /* 0x0000001610107c10 */ /* 0x000fe4000ff3e0ff */
[----:B------:R-:W-:Y:S02]  /*aee0*/  SHF.R.U32.HI R5, RZ, 0x1, R5 ;  /* 0x00000001ff057819 */ /* 0x000fe40000011605 */
[----:B------:R-:W-:Y:S02]  /*aef0*/  IADD3.X R17, R17, UR13, RZ, P1, !PT ;  /* 0x0000000d11117c10 */ /* 0x000fe40008ffe4ff */
[----:B------:R-:W-:Y:S02]  /*af00*/  PRMT R4, RZ, 0x7610, R4 ;  /* 0x00007610ff047816 */ /* 0x000fe40000000004 */
[----:B0-----:R-:W-:Y:S02]  /*af10*/  SEL R3, RZ, 0x1, !P0 ;  /* 0x00000001ff037807 */ /* 0x001fe40004000000 */
[----:B------:R-:W-:-:S02]  /*af20*/  ISETP.GE.U32.AND P0, PT, R16, UR6, PT ;  /* 0x0000000610007c0c */ /* 0x000fc4000bf06070 */
[----:B------:R-:W-:Y:S01]  /*af30*/  LOP3.LUT R0, R0, R3, RZ, 0x3c, !PT ;  /* 0x0000000300007212 */ /* 0x000fe200078e3cff */
[----:B------:R-:W-:Y:S01]  /*af40*/  IMAD R3, R5, -0x3, R6 ;  /* 0xfffffffd05037824 */ /* 0x000fe200078e0206 */
[----:B------:R-:W-:Y:S01]  /*af50*/  ISETP.GE.U32.AND.EX P0, PT, R17, UR7, PT, P0 ;  /* 0x0000000711007c0c */ /* 0x000fe2000bf06100 */
[----:B------:R-:W-:Y:S01]  /*af60*/  IMAD.MOV.U32 R6, RZ, RZ, -0x1 ;  /* 0xffffffffff067424 */ /* 0x000fe200078e00ff */
[----:B------:R-:W-:-:S11]  /*af70*/  @P2 LOP3.LUT R0, R0, 0x1, R5, 0x78, !PT ;  /* 0x0000000100002812 */ /* 0x000fd600078e7805 */
[----:B------:R-:W-:Y:S05]  /*af80*/  @P0 BRA `(.L_x_304) ;  /* 0x0000000400500947 */ /* 0x000fea0003800000 */
[----:B------:R-:W0:Y:S01]  /*af90*/  S2R R15, SR_CTAID.X ;  /* 0x00000000000f7919 */ /* 0x000e220000002500 */
[----:B------:R-:W-:Y:S01]  /*afa0*/  ULDC.64 UR6, c[0x0][0x628] ;  /* 0x00018a0000067ab9 */ /* 0x000fe20000000a00 */
[----:B------:R-:W1:Y:S01]  /*afb0*/  LDC R20, c[0x0][0x144] ;  /* 0x00005100ff147b82 */ /* 0x000e620000000800 */
[----:B------:R-:W-:Y:S01]  /*afc0*/  ISETP.NE.U32.AND P0, PT, RZ, UR6, PT ;  /* 0x00000006ff007c0c */ /* 0x000fe2000bf05070 */
[----:B------:R-:W2:Y:S01]  /*afd0*/  S2R R13, SR_CTAID.Y ;  /* 0x00000000000d7919 */ /* 0x000ea20000002600 */
[----:B------:R-:W-:Y:S01]  /*afe0*/  ULDC UR8, c[0x0][0x630] ;  /* 0x00018c0000087ab9 */ /* 0x000fe20000000800 */
[----:B------:R-:W-:Y:S01]  /*aff0*/  ULDC UR9, c[0x0][0x150] ;  /* 0x0000540000097ab9 */ /* 0x000fe20000000800 */
[----:B------:R-:W-:Y:S01]  /*b000*/  ISETP.NE.AND.EX P0, PT, RZ, UR7, PT, P0 ;  /* 0x00000007ff007c0c */ /* 0x000fe2000bf05300 */
[----:B------:R-:W-:Y:S02]  /*b010*/  IMAD.MOV.U32 R4, RZ, RZ, R16 ;  /* 0x000000ffff047224 */ /* 0x000fe400078e0010 */
[----:B------:R-:W-:Y:S01]  /*b020*/  IMAD.MOV.U32 R5, RZ, RZ, R17 ;  /* 0x000000ffff057224 */ /* 0x000fe200078e0011 */
[----:B0-----:R-:W-:-:S09]  /*b030*/  I2FP.F32.U32 R22, R15 ;  /* 0x0000000f00167245 */ /* 0x001fd20000201000 */
[----:B------:R-:W-:Y:S05]  /*b040*/  @!P0 BRA `(.L_x_305) ;  /* 0x0000000000288947 */ /* 0x000fea0003800000 */
[----:B------:R-:W-:Y:S02]  /*b050*/  ULDC UR5, c[0x0][0x634] ;  /* 0x00018d0000057ab9 */ /* 0x000fe40000000800 */
[----:B------:R-:W-:-:S05]  /*b060*/  IADD3 R5, P0, R16, UR5, RZ ;  /* 0x0000000510057c10 */ /* 0x000fca000ff1e0ff */
[----:B------:R-:W-:-:S04]  /*b070*/  IMAD.X R21, RZ, RZ, R17, P0 ;  /* 0x000000ffff157224 */ /* 0x000fc800000e0611 */
[----:B------:R-:W-:-:S04]  /*b080*/  IMAD.WIDE.U32 R6, R21, UR6, RZ ;  /* 0x0000000615067c25 */ /* 0x000fc8000f8e00ff */
[----:B------:R-:W-:-:S04]  /*b090*/  IMAD.WIDE.U32 R6, P0, R5, UR7, R6 ;  /* 0x0000000705067c25 */ /* 0x000fc8000f800006 */
[----:B------:R-:W-:-:S04]  /*b0a0*/  IMAD.WIDE.U32 R4, R5, UR6, RZ ;  /* 0x0000000605047c25 */ /* 0x000fc8000f8e00ff */
[----:B------:R-:W-:Y:S01]  /*b0b0*/  IMAD.MOV.U32 R4, RZ, RZ, R7 ;  /* 0x000000ffff047224 */ /* 0x000fe200078e0007 */
[----:B------:R-:W-:Y:S01]  /*b0c0*/  IADD3 RZ, P1, R5, R6, RZ ;  /* 0x0000000605ff7210 */ /* 0x000fe20007f3e0ff */
[----:B------:R-:W-:-:S04]  /*b0d0*/  IMAD.X R5, RZ, RZ, RZ, P0 ;  /* 0x000000ffff057224 */ /* 0x000fc800000e06ff */
[----:B------:R-:W-:-:S08]  /*b0e0*/  IMAD.WIDE.U32.X R4, R21, UR7, R4, P1 ;  /* 0x0000000715047c25 */ /* 0x000fd000088e0404 */
.L_x_305:
[----:B------:R-:W-:Y:S01]  /*b0f0*/  FMUL R22, R22, UR9 ;  /* 0x0000000916167c20 */ /* 0x000fe20008400000 */
[--C-:B------:R-:W-:Y:S01]  /*b100*/  SHF.R.U64 R14, R4, UR8, R5.reuse ;  /* 0x00000008040e7c19 */ /* 0x100fe20008001205 */
[----:B------:R-:W-:Y:S01]  /*b110*/  ULDC.64 UR6, c[0x0][0x620] ;  /* 0x0001880000067ab9 */ /* 0x000fe20000000a00 */
[----:B------:R-:W-:Y:S01]  /*b120*/  SHF.R.U32.HI R4, RZ, UR8, R5 ;  /* 0x00000008ff047c19 */ /* 0x000fe20008011605 */
[----:B------:R-:W-:Y:S01]  /*b130*/  ULDC.64 UR8, c[0x0][0x640] ;  /* 0x0001900000087ab9 */ /* 0x000fe20000000a00 */
[----:B------:R-:W-:Y:S01]  /*b140*/  IADD3 R5, P0, RZ, -R14, RZ ;  /* 0x8000000eff057210 */ /* 0x000fe20007f1e0ff */
[----:B------:R-:W0:Y:S01]  /*b150*/  F2I.U32.TRUNC.NTZ R22, R22 ;  /* 0x0000001600167305 */ /* 0x000e22000020f000 */
[----:B------:R-:W-:-:S03]  /*b160*/  ULDC UR5, c[0x0][0x618] ;  /* 0x0001860000057ab9 */ /* 0x000fc60000000800 */
[----:B------:R-:W-:Y:S01]  /*b170*/  IMAD.X R4, RZ, RZ, ~R4, P0 ;  /* 0x000000ffff047224 */ /* 0x000fe200000e0e04 */
[----:B------:R-:W-:-:S03]  /*b180*/  ISETP.NE.U32.AND P0, PT, RZ, UR8, PT ;  /* 0x00000008ff007c0c */ /* 0x000fc6000bf05070 */
[----:B------:R-:W-:Y:S01]  /*b190*/  IMAD R4, R4, UR6, RZ ;  /* 0x0000000604047c24 */ /* 0x000fe2000f8e02ff */
[----:B------:R-:W-:-:S03]  /*b1a0*/  ISETP.NE.AND.EX P0, PT, RZ, UR9, PT, P0 ;  /* 0x00000009ff007c0c */ /* 0x000fc6000bf05300 */
[C---:B------:R-:W-:Y:S02]  /*b1b0*/  IMAD R7, R5.reuse, UR7, R4 ;  /* 0x0000000705077c24 */ /* 0x040fe4000f8e0204 */
[----:B------:R-:W-:Y:S01]  /*b1c0*/  IMAD.WIDE.U32 R4, R5, UR6, R16 ;  /* 0x0000000605047c25 */ /* 0x000fe2000f8e0010 */
[----:B------:R-:W-:-:S03]  /*b1d0*/  ULDC UR6, c[0x0][0x154] ;  /* 0x0000550000067ab9 */ /* 0x000fc60000000800 */
[----:B0-----:R-:W-:Y:S02]  /*b1e0*/  IMAD.MOV R6, RZ, RZ, -R22 ;  /* 0x000000ffff067224 */ /* 0x001fe400078e0a16 */
[----:B------:R-:W-:Y:S02]  /*b1f0*/  IMAD.IADD R5, R5, 0x1, R7 ;  /* 0x0000000105057824 */ /* 0x000fe400078e0207 */
[----:B-1----:R-:W-:Y:S01]  /*b200*/  IMAD R15, R20, R6, R15 ;  /* 0x00000006140f7224 */ /* 0x002fe200078e020f */
[----:B--2---:R-:W-:Y:S01]  /*b210*/  I2FP.F32.U32 R6, R13 ;  /* 0x0000000d00067245 */ /* 0x004fe20000201000 */
[----:B------:R-:W0:Y:S01]  /*b220*/  LDC R20, c[0x0][0x148] ;  /* 0x00005200ff147b82 */ /* 0x000e220000000800 */
[--C-:B------:R-:W-:Y:S02]  /*b230*/  SHF.R.U64 R21, R4, UR5, R5.reuse ;  /* 0x0000000504157c19 */ /* 0x100fe40008001205 */
[----:B------:R-:W-:Y:S01]  /*b240*/  SHF.R.U32.HI R4, RZ, UR5, R5 ;  /* 0x00000005ff047c19 */ /* 0x000fe20008011605 */
[----:B------:R-:W-:Y:S01]  /*b250*/  FMUL R6, R6, UR6 ;  /* 0x0000000606067c20 */ /* 0x000fe20008400000 */
[----:B------:R-:W-:-:S02]  /*b260*/  ULDC UR5, c[0x0][0x608] ;  /* 0x0001820000057ab9 */ /* 0x000fc40000000800 */
[--C-:B------:R-:W-:Y:S01]  /*b270*/  SHF.R.U64 R23, R21, UR5, R4.reuse ;  /* 0x0000000515177c19 */ /* 0x100fe20008001204 */
[----:B------:R1:W2:Y:S01]  /*b280*/  F2I.U32.TRUNC.NTZ R24, R6 ;  /* 0x0000000600187305 */ /* 0x0002a2000020f000 */
[----:B------:R-:W-:Y:S01]  /*b290*/  SHF.R.U32.HI R4, RZ, UR5, R4 ;  /* 0x00000005ff047c19 */ /* 0x000fe20008011604 */
[----:B------:R-:W-:-:S03]  /*b2a0*/  ULDC UR5, c[0x0][0x658] ;  /* 0x0001960000057ab9 */ /* 0x000fc60000000800 */
[--C-:B------:R-:W-:Y:S02]  /*b2b0*/  SHF.R.U64 R22, R23, UR5, R4.reuse ;  /* 0x0000000517167c19 */ /* 0x100fe40008001204 */
[----:B------:R-:W-:-:S03]  /*b2c0*/  SHF.R.U32.HI R25, RZ, UR5, R4 ;  /* 0x00000005ff197c19 */ /* 0x000fc60008011604 */
[----:B------:R-:W-:Y:S02]  /*b2d0*/  IMAD.MOV.U32 R4, RZ, RZ, R22 ;  /* 0x000000ffff047224 */ /* 0x000fe400078e0016 */
[----:B------:R-:W-:Y:S01]  /*b2e0*/  IMAD.MOV.U32 R5, RZ, RZ, R25 ;  /* 0x000000ffff057224 */ /* 0x000fe200078e0019 */
[----:B-1----:R-:W-:Y:S06]  /*b2f0*/  @!P0 BRA `(.L_x_306) ;  /* 0x0000000000288947 */ /* 0x002fec0003800000 */
        /* <DEDUP_REMOVED lines=10> */
.L_x_306:
[----:B------:R-:W-:Y:S01]  /*b3a0*/  ISETP.NE.AND P0, PT, R2, 0x1, PT ;  /* 0x000000010200780c */ /* 0x000fe20003f05270 */
[----:B------:R-:W-:Y:S01]  /*b3b0*/  ULDC UR5, c[0x0][0x648] ;  /* 0x0001920000057ab9 */ /* 0x000fe20000000800 */
[----:B------:R-:W-:Y:S01]  /*b3c0*/  LOP3.LUT R23, R23, UR17, RZ, 0xc0, !PT ;  /* 0x0000001117177c12 */ /* 0x000fe2000f8ec0ff */
[----:B--2---:R-:W-:Y:S01]  /*b3d0*/  IMAD.MOV R24, RZ, RZ, -R24 ;  /* 0x000000ffff187224 */ /* 0x004fe200078e0a18 */
[----:B------:R-:W-:Y:S01]  /*b3e0*/  SHF.R.U64 R4, R4, UR5, R5 ;  /* 0x0000000504047c19 */ /* 0x000fe20008001205 */
[----:B------:R-:W-:Y:S01]  /*b3f0*/  ULDC UR5, c[0x0][0x638] ;  /* 0x00018e0000057ab9 */ /* 0x000fe20000000800 */
[----:B------:R-:W-:Y:S01]  /*b400*/  LOP3.LUT R21, R21, UR4, RZ, 0xc0, !PT ;  /* 0x0000000415157c12 */ /* 0x000fe2000f8ec0ff */
[----:B------:R-:W-:Y:S01]  /*b410*/  ULDC UR6, c[0x0][0x610] ;  /* 0x0001840000067ab9 */ /* 0x000fe20000000800 */
[----:B------:R-:W-:Y:S02]  /*b420*/  IMAD.MOV.U32 R6, RZ, RZ, R14 ;  /* 0x000000ffff067224 */ /* 0x000fe400078e000e */
[----:B------:R-:W-:-:S02]  /*b430*/  IMAD.MOV R5, RZ, RZ, -R4 ;  /* 0x000000ffff057224 */ /* 0x000fc400078e0a04 */
[----:B------:R-:W-:Y:S02]  /*b440*/  IMAD R4, R4, UR18, R23 ;  /* 0x0000001204047c24 */ /* 0x000fe4000f8e0217 */
[----:B0-----:R-:W-:Y:S02]  /*b450*/  @P0 IMAD R15, R20, R24, R13 ;  /* 0x00000018140f0224 */ /* 0x001fe400078e020d */
[----:B------:R-:W-:Y:S01]  /*b460*/  IMAD R22, R5, UR5, R22 ;  /* 0x0000000505167c24 */ /* 0x000fe2000f8e0216 */
[----:B------:R-:W-:Y:S01]  /*b470*/  ULDC UR5, c[0x0][0x600] ;  /* 0x0001800000057ab9 */ /* 0x000fe20000000800 */
[----:B------:R-:W-:Y:S02]  /*b480*/  IMAD R15, R4, UR6, R15 ;  /* 0x00000006040f7c24 */ /* 0x000fe4000f8e020f */
[----:B------:R-:W-:Y:S02]  /*b490*/  IMAD R22, R22, UR5, R21 ;  /* 0x0000000516167c24 */ /* 0x000fe4000f8e0215 */
[----:B------:R-:W-:-:S03]  /*b4a0*/  IMAD.MOV.U32 R4, RZ, RZ, 0x1 ;  /* 0x00000001ff047424 */ /* 0x000fc600078e00ff */
[----:B------:R-:W-:Y:S02]  /*b4b0*/  SEL R13, R22, R15, !P0 ;  /* 0x0000000f160d7207 */ /* 0x000fe40004000000 */
[----:B------:R-:W-:-:S07]  /*b4c0*/  SEL R20, R15, R22, !P0 ;  /* 0x000000160f147207 */ /* 0x000fce0004000000 */
.L_x_304:
[----:B------:R-:W-:Y:S05]  /*b4d0*/  BSYNC B1 ;  /* 0x0000000000017941 */ /* 0x000fea0003800000 */
.L_x_303:
[----:B------:R-:W-:-:S13]  /*b4e0*/  LOP3.LUT P0, RZ, R4, 0xff, RZ, 0xc0, !PT ;  /* 0x000000ff04ff7812 */ /* 0x000fda000780c0ff */
[----:B------:R-:W-:Y:S05]  /*b4f0*/  @P0 BRA `(.L_x_307) ;  /* 0xfffffff400380947 */ /* 0x000fea000383ffff */
[----:B------:R-:W-:Y:S05]  /*b500*/  BSYNC B0 ;  /* 0x0000000000007941 */ /* 0x000fea0003800000 */
.L_x_296:
[----:B------:R-:W-:-:S03]  /*b510*/  UMOV UR5, 0xffffffff ;  /* 0xffffffff00057882 */ /* 0x000fc60000000000 */
[----:B------:R-:W-:Y:S05]  /*b520*/  BRA.DIV UR5, `(.L_x_308) ;  /* 0x0000000205f07947 */ /* 0x000fea000b800000 */
[----:B------:R-:W-:-:S13]  /*b530*/  ELECT P6, URZ, PT ;  /* 0x00000000003f782f */ /* 0x000fda00038c0000 */
.L_x_321:
[----:B------:R-:W-:Y:S04]  /*b540*/  BSSY B0, `(.L_x_309) ;  /* 0x0000022000007945 */ /* 0x000fe80003800000 */
[----:B------:R-:W-:Y:S05]  /*b550*/  @!P6 BRA `(.L_x_310) ;  /* 0x000000000080e947 */ /* 0x000fea0003800000 */
[----:B------:R-:W-:-:S04]  /*b560*/  LOP3.LUT R19, R19, 0x2, RZ, 0xfc, !PT ;  /* 0x0000000213137812 */ /* 0x000fc800078efcff */
[----:B------:R-:W-:-:S13]  /*b570*/  ISETP.NE.AND P0, PT, R19, 0x3, PT ;  /* 0x000000031300780c */ /* 0x000fda0003f05270 */
[----:B------:R-:W-:Y:S05]  /*b580*/  @!P0 BRA `(.L_x_311) ;  /* 0x0000000000048947 */ /* 0x000fea0003800000 */
[----:B------:R-:W-:Y:S01]  /*b590*/  BPT.TRAP 0x1 ;  /* 0x000000040000795c */ /* 0x000fe20000300000 */
.L_x_311:
[----:B------:R-:W0:Y:S01]  /*b5a0*/  S2R R5, SR_CgaCtaId ;  /* 0x0000000000057919 */ /* 0x000e220000008800 */
[----:B------:R-:W-:Y:S02]  /*b5b0*/  MOV R2, 0x400 ;  /* 0x0000040000027802 */ /* 0x000fe40000000f00 */
[----:B------:R-:W-:Y:S02]  /*b5c0*/  SHF.L.U32 R4, R0, 0x1f, RZ ;  /* 0x0000001f00047819 */ /* 0x000fe400000006ff */
[----:B0-----:R-:W-:-:S05]  /*b5d0*/  LEA R2, R5, R2, 0x18 ;  /* 0x0000000205027211 */ /* 0x001fca00078ec0ff */
[----:B------:R-:W-:-:S04]  /*b5e0*/  VIADD R2, R2, 0x18 ;  /* 0x0000001802027836 */ /* 0x000fc80000000000 */
[C---:B------:R-:W-:Y:S02]  /*b5f0*/  IMAD R7, R3.reuse, 0x8, R2 ;  /* 0x0000000803077824 */ /* 0x040fe400078e0202 */
[----:B------:R-:W-:Y:S02]  /*b600*/  VIADD R3, R3, 0x1 ;  /* 0x0000000103037836 */ /* 0x000fe40000000000 */
[----:B------:R-:W0:Y:S03]  /*b610*/  SYNCS.PHASECHK.TRANS64.TRYWAIT P0, [R7+URZ], R4 ;  /* 0x00000004070075a7 */ /* 0x000e26000800017f */
[----:B------:R-:W-:-:S04]  /*b620*/  ISETP.NE.AND P1, PT, R3, 0x3, PT ;  /* 0x000000030300780c */ /* 0x000fc80003f25270 */
[----:B------:R-:W-:Y:S02]  /*b630*/  SEL R5, RZ, 0x1, P1 ;  /* 0x00000001ff057807 */ /* 0x000fe40000800000 */
[----:B------:R-:W-:Y:S02]  /*b640*/  SEL R3, R3, RZ, P1 ;  /* 0x000000ff03037207 */ /* 0x000fe40000800000 */
[----:B------:R-:W-:-:S03]  /*b650*/  LOP3.LUT R9, R0, R5, RZ, 0x3c, !PT ;  /* 0x0000000500097212 */ /* 0x000fc600078e3cff */
[----:B------:R-:W-:Y:S01]  /*b660*/  IMAD R6, R3, 0x8, R2 ;  /* 0x0000000803067824 */ /* 0x000fe200078e0202 */
[----:B------:R-:W-:Y:S01]  /*b670*/  SHF.L.U32 R5, R9, 0x1f, RZ ;  /* 0x0000001f09057819 */ /* 0x000fe200000006ff */
[----:B0-----:R-:W-:Y:S06]  /*b680*/  @!P0 BRA `(.L_x_312) ;  /* 0x0000000000b88947 */ /* 0x001fec0003800000 */
.L_x_322:
[----:B------:R-:W1:Y:S01]  /*b690*/  SYNCS.PHASECHK.TRANS64.TRYWAIT P0, [R6+URZ], R5 ;  /* 0x00000005060075a7 */ /* 0x000e62000800017f */
[----:B------:R-:W-:-:S05]  /*b6a0*/  VIADD R0, R3, 0x1 ;  /* 0x0000000103007836 */ /* 0x000fca0000000000 */
[----:B------:R-:W-:-:S04]  /*b6b0*/  ISETP.NE.AND P1, PT, R0, 0x3, PT ;  /* 0x000000030000780c */ /* 0x000fc80003f25270 */
[----:B0-----:R-:W-:Y:S02]  /*b6c0*/  SEL R4, RZ, 0x1, P1 ;  /* 0x00000001ff047807 */ /* 0x001fe40000800000 */
[----:B------:R-:W-:Y:S02]  /*b6d0*/  SEL R3, R0, RZ, P1 ;  /* 0x000000ff00037207 */ /* 0x000fe40000800000 */
[----:B------:R-:W-:Y:S01]  /*b6e0*/  LOP3.LUT R0, R9, R4, RZ, 0x3c, !PT ;  /* 0x0000000409007212 */ /* 0x000fe200078e3cff */
[----:B-1----:R-:W-:Y:S06]  /*b6f0*/  @!P0 BRA `(.L_x_313) ;  /* 0x0000000000b08947 */ /* 0x002fec0003800000 */
.L_x_323:
[----:B------:R-:W-:Y:S01]  /*b700*/  IMAD R3, R3, 0x8, R2 ;  /* 0x0000000803037824 */ /* 0x000fe200078e0202 */
[----:B------:R-:W-:-:S07]  /*b710*/  SHF.L.U32 R0, R0, 0x1f, RZ ;  /* 0x0000001f00007819 */ /* 0x000fce00000006ff */
.L_x_314:
[----:B-1----:R1:W2:Y:S02]  /*b720*/  SYNCS.PHASECHK.TRANS64.TRYWAIT P0, [R3+URZ], R0 ;  /* 0x00000000030075a7 */ /* 0x0022a4000800017f */
[----:B--2---:R-:W-:Y:S05]  /*b730*/  @!P0 NANOSLEEP.SYNCS 0x989680 ;  /* 0x009896800000895d */ /* 0x004fea0003900000 */
[----:B------:R-:W2:Y:S02]  /*b740*/  @!P0 SYNCS.PHASECHK.TRANS64 P0, [R3+URZ], R0 ;  /* 0x00000000030085a7 */ /* 0x000ea4000800007f */
[----:B--2---:R-:W-:Y:S05]  /*b750*/  @!P0 BRA `(.L_x_314) ;  /* 0xfffffffc00f08947 */ /* 0x004fea000383ffff */
.L_x_310:
[----:B------:R-:W-:Y:S05]  /*b760*/  BSYNC B0 ;  /* 0x0000000000007941 */ /* 0x000fea0003800000 */
.L_x_309:
[----:B------:R-:W-:Y:S05]  /*b770*/  EXIT ;  /* 0x000000000000794d */ /* 0x000fea0003800000 */
.L_x_21:
[----:B---3--:R3:W4:Y:S02]  /*b780*/  SYNCS.PHASECHK.TRANS64.TRYWAIT P1, [R3+URZ], R0 ;  /* 0x00000000030075a7 */ /* 0x008724000802017f */
[----:B----4-:R-:W-:Y:S05]  /*b790*/  @!P1 NANOSLEEP.SYNCS 0x989680 ;  /* 0x009896800000995d */ /* 0x010fea0003900000 */
[----:B------:R-:W4:Y:S02]  /*b7a0*/  @!P1 SYNCS.PHASECHK.TRANS64 P1, [R3+URZ], R0 ;  /* 0x00000000030095a7 */ /* 0x000f24000802007f */
[----:B----4-:R-:W-:Y:S05]  /*b7b0*/  @!P1 BRA `(.L_x_21) ;  /* 0xfffffffc00f09947 */ /* 0x010fea000383ffff */
[----:B------:R-:W-:Y:S05]  /*b7c0*/  BRA `(.L_x_20) ;  /* 0xffffff5c00307947 */ /* 0x000fea000383ffff */
.L_x_26:
[----:B-1----:R1:W2:Y:S02]  /*b7d0*/  SYNCS.PHASECHK.TRANS64.TRYWAIT P1, [R5+URZ], R4 ;  /* 0x00000004050075a7 */ /* 0x0022a4000802017f */
[----:B--2---:R-:W-:Y:S05]  /*b7e0*/  @!P1 NANOSLEEP.SYNCS 0x989680 ;  /* 0x009896800000995d */ /* 0x004fea0003900000 */
[----:B------:R-:W2:Y:S02]  /*b7f0*/  @!P1 SYNCS.PHASECHK.TRANS64 P1, [R5+URZ], R4 ;  /* 0x00000004050095a7 */ /* 0x000ea4000802007f */
[----:B--2---:R-:W-:Y:S05]  /*b800*/  @!P1 BRA `(.L_x_26) ;  /* 0xfffffffc00f09947 */ /* 0x004fea000383ffff */
[----:B------:R-:W-:Y:S05]  /*b810*/  BRA `(.L_x_25) ;  /* 0xffffff60002c7947 */ /* 0x000fea000383ffff */
.L_x_297:
[----:B------:R-:W-:Y:S01]  /*b820*/  BSSY B1, `(.L_x_315) ;  /* 0x0000006000017945 */ /* 0x000fe20003800000 */
[----:B------:R-:W-:-:S07]  /*b830*/  IMAD.MOV.U32 R15, RZ, RZ, -0x1 ;  /* 0xffffffffff0f7424 */ /* 0x000fce00078e00ff */
[----:B------:R-:W-:Y:S05]  /*b840*/  WARPSYNC.COLLECTIVE R15, `(.L_x_316) ;  /* 0x000000000f0c7348 */ /* 0x000fea0003c00000 */
[----:B------:R-:W-:Y:S02]  /*b850*/  ELECT P6, UR62, PT ;  /* 0x00000000003e782f */ /* 0x000fe400038c0000 */
[----:B------:R-:W-:Y:S01]  /*b860*/  MOV R14, UR62 ;  /* 0x0000003e000e7c02 */ /* 0x000fe20008000f00 */
[----:B------:R-:W-:Y:S10]  /*b870*/  ENDCOLLECTIVE ;  /* 0x000000000000791b */ /* 0x000ff40003800000 */
.L_x_316:
[----:B------:R-:W-:Y:S05]  /*b880*/  BSYNC B1 ;  /* 0x0000000000017941 */ /* 0x000fea0003800000 */
.L_x_315:
[----:B------:R-:W-:Y:S05]  /*b890*/  BRA `(.L_x_317) ;  /* 0xfffffff0005c7947 */ /* 0x000fea000383ffff */
.L_x_300:
[----:B0-----:R0:W1:Y:S02]  /*b8a0*/  SYNCS.PHASECHK.TRANS64.TRYWAIT P0, [R20+URZ+0x18], R7 ;  /* 0x00001807140075a7 */ /* 0x001064000800017f */
[----:B-1----:R-:W-:Y:S05]  /*b8b0*/  @!P0 NANOSLEEP.SYNCS 0x989680 ;  /* 0x009896800000895d */ /* 0x002fea0003900000 */
[----:B------:R-:W1:Y:S02]  /*b8c0*/  @!P0 SYNCS.PHASECHK.TRANS64 P0, [R20+URZ+0x18], R7 ;  /* 0x00001807140085a7 */ /* 0x000e64000800007f */
[----:B-1----:R-:W-:Y:S05]  /*b8d0*/  @!P0 BRA `(.L_x_300) ;  /* 0xfffffffc00f08947 */ /* 0x002fea000383ffff */
[----:B------:R-:W-:Y:S05]  /*b8e0*/  BRA `(.L_x_318) ;  /* 0xfffffff0009c7947 */ /* 0x000fea000383ffff */
.L_x_308:
[----:B------:R-:W-:Y:S01]  /*b8f0*/  BSSY B0, `(.L_x_319) ;  /* 0x0000006000007945 */ /* 0x000fe20003800000 */
[----:B------:R-:W-:-:S07]  /*b900*/  IMAD.MOV.U32 R15, RZ, RZ, -0x1 ;  /* 0xffffffffff0f7424 */ /* 0x000fce00078e00ff */
[----:B------:R-:W-:Y:S05]  /*b910*/  WARPSYNC.COLLECTIVE R15, `(.L_x_320) ;  /* 0x000000000f0c7348 */ /* 0x000fea0003c00000 */
[----:B------:R-:W-:Y:S02]  /*b920*/  ELECT P6, UR62, PT ;  /* 0x00000000003e782f */ /* 0x000fe400038c0000 */
[----:B------:R-:W-:Y:S01]  /*b930*/  MOV R14, UR62 ;  /* 0x0000003e000e7c02 */ /* 0x000fe20008000f00 */
[----:B------:R-:W-:Y:S10]  /*b940*/  ENDCOLLECTIVE ;  /* 0x000000000000791b */ /* 0x000ff40003800000 */
.L_x_320:
[----:B------:R-:W-:Y:S05]  /*b950*/  BSYNC B0 ;  /* 0x0000000000007941 */ /* 0x000fea0003800000 */
.L_x_319:
[----:B------:R-:W-:Y:S05]  /*b960*/  BRA `(.L_x_321) ;  /* 0xfffffff800f47947 */ /* 0x000fea000383ffff */
.L_x_312:
[----:B0-----:R0:W1:Y:S02]  /*b970*/  SYNCS.PHASECHK.TRANS64.TRYWAIT P0, [R7+URZ], R4 ;  /* 0x00000004070075a7 */ /* 0x001064000800017f */
[----:B-1----:R-:W-:Y:S05]  /*b980*/  @!P0 NANOSLEEP.SYNCS 0x989680 ;  /* 0x009896800000895d */ /* 0x002fea0003900000 */
[----:B------:R-:W1:Y:S02]  /*b990*/  @!P0 SYNCS.PHASECHK.TRANS64 P0, [R7+URZ], R4 ;  /* 0x00000004070085a7 */ /* 0x000e64000800007f */
[----:B-1----:R-:W-:Y:S05]  /*b9a0*/  @!P0 BRA `(.L_x_312) ;  /* 0xfffffffc00f08947 */ /* 0x002fea000383ffff */
[----:B------:R-:W-:Y:S05]  /*b9b0*/  BRA `(.L_x_322) ;  /* 0xfffffffc00347947 */ /* 0x000fea000383ffff */
.L_x_313:
[----:B0-----:R0:W1:Y:S02]  /*b9c0*/  SYNCS.PHASECHK.TRANS64.TRYWAIT P0, [R6+URZ], R5 ;  /* 0x00000005060075a7 */ /* 0x001064000800017f */
[----:B-1----:R-:W-:Y:S05]  /*b9d0*/  @!P0 NANOSLEEP.SYNCS 0x989680 ;  /* 0x009896800000895d */ /* 0x002fea0003900000 */
[----:B------:R-:W1:Y:S02]  /*b9e0*/  @!P0 SYNCS.PHASECHK.TRANS64 P0, [R6+URZ], R5 ;  /* 0x00000005060085a7 */ /* 0x000e64000800007f */
[----:B-1----:R-:W-:Y:S05]  /*b9f0*/  @!P0 BRA `(.L_x_313) ;  /* 0xfffffffc00f08947 */ /* 0x002fea000383ffff */
[----:B------:R-:W-:Y:S05]  /*ba00*/  BRA `(.L_x_323) ;  /* 0xfffffffc003c7947 */ /* 0x000fea000383ffff */
.L_x_324:
[----:B------:R-:W-:-:S00]  /*ba10*/  BRA `(.L_x_324) ;  /* 0xfffffffc00fc7947 */ /* 0x000fc0000383ffff */
[----:B------:R-:W-:-:S00]  /*ba20*/  NOP ;  /* 0x0000000000007918 */ /* 0x000fc00000000000 */
        /* <DEDUP_REMOVED lines=13> */
.L_x_325:


//--------------------- .nv.global.init           --------------------------
	.section	.nv.global.init,"aw",@progbits
.nv.global.init:
	.type		$str$22,@object
	.size		$str$22,($str$23 - $str$22)
$str$22:
        /*0000*/ 	.byte	0x6b, 0x5f, 0x74, 0x69, 0x6c, 0x65, 0x5f, 0x63, 0x6f, 0x75, 0x6e, 0x74, 0x20, 0x3e, 0x3d, 0x20
        /*0010*/ 	.byte	0x31, 0x00
	.type		$str$23,@object
	.size		$str$23,(__unnamed_1 - $str$23)
$str$23:
        /*0012*/ 	.byte	0x2f, 0x74, 0x6d, 0x70, 0x2f, 0x63, 0x75, 0x74, 0x6c, 0x61, 0x73, 0x73, 0x5f, 0x73, 0x77, 0x65
        /*0022*/ 	.byte	0x65, 0x70, 0x5f, 0x73, 0x72, 0x63, 0x2f, 0x69, 0x6e, 0x63, 0x6c, 0x75, 0x64, 0x65, 0x2f, 0x63
        /*0032*/ 	.byte	0x75, 0x74, 0x6c, 0x61, 0x73, 0x73, 0x2f, 0x67, 0x65, 0x6d, 0x6d, 0x2f, 0x63, 0x6f, 0x6c, 0x6c
        /*0042*/ 	.byte	0x65, 0x63, 0x74, 0x69, 0x76, 0x65, 0x2f, 0x73, 0x6d, 0x39, 0x30, 0x5f, 0x6d, 0x6d, 0x61, 0x5f
        /*0052*/ 	.byte	0x74, 0x6d, 0x61, 0x5f, 0x67, 0x6d, 0x6d, 0x61, 0x5f, 0x73, 0x73, 0x5f, 0x77, 0x61, 0x72, 0x70
        /*0062*/ 	.byte	0x73, 0x70, 0x65, 0x63, 0x69, 0x61, 0x6c, 0x69, 0x7a, 0x65, 0x64, 0x2e, 0x68, 0x70, 0x70, 0x00
	.type		__unnamed_1,@object
	.size		__unnamed_1,(.L_0 - __unnamed_1)
__unnamed_1:
        /*0072*/ 	.byte	0x76, 0x6f, 0x69, 0x64, 0x20, 0x63, 0x75, 0x74, 0x6c, 0x61, 0x73, 0x73, 0x3a, 0x3a, 0x67, 0x65
        /* <DEDUP_REMOVED lines=181> */
.L_0:


//--------------------- .nv.shared._ZN7cutlass13device_kernelINS_4gemm6kernel13GemmUniversalIN4cute5tupleIJiiiiEEENS1_10collective13CollectiveMmaINS1_34MainloopSm90TmaGmmaWarpSpecializedILi3ENS5_IJNS4_1CILi1EEENSA_ILi2EEESB_EEENS1_35KernelTmaWarpSpecializedCooperativeEEENS5_IJNSA_ILi128EEENSA_ILi256EEENSA_ILi64EEEEEENS_10bfloat16_tENS5_IJlSB_lEEESK_SL_NS4_8TiledMMAINS4_8MMA_AtomIJNS4_4SM904GMMA28MMA_64x256x16_F32BF16BF16_SSILNSP_5MajorE0ELSR_0ELNSP_7ScaleInE1ELSS_1EEEEEENS4_6LayoutINS5_IJSC_SB_SB_EEENS5_IJSB_NSA_ILi0EEESX_EEEEENS5_IJNS4_10UnderscoreES10_S10_EEEEENS4_23SM90_TMA_LOAD_MULTICASTENS4_14ComposedLayoutINS4_7SwizzleILi3ELi4ELi3EEENS4_18smem_ptr_flag_bitsILi16EEENSV_INS5_IJNSA_ILi8EEESI_EEENS5_IJSI_SB_EEEEEEEvNS4_8identityENS4_13SM90_TMA_LOADES1D_vS1E_EENS_8epilogue10collective6detail29Sm90TmaWarpSpecializedAdapterINS1I_15DefaultEpilogueISK_SL_SL_NS1H_6thread17LinearCombinationISK_Li1EffLNS1M_9ScaleType4KindE0ELNS_15FloatRoundStyleE2ESK_EENS1_15EpilogueDefaultEEEEEvvEEEEvNT_6ParamsE --------------------------
	.section	.nv.shared._ZN7cutlass13device_kernelINS_4gemm6kernel13GemmUniversalIN4cute5tupleIJiiiiEEENS1_10collective13CollectiveMmaINS1_34MainloopSm90TmaGmmaWarpSpecializedILi3ENS5_IJNS4_1CILi1EEENSA_ILi2EEESB_EEENS1_35KernelTmaWarpSpecializedCooperativeEEENS5_IJNSA_ILi128EEENSA_ILi256EEENSA_ILi64EEEEEENS_10bfloat16_tENS5_IJlSB_lEEESK_SL_NS4_8TiledMMAINS4_8MMA_AtomIJNS4_4SM904GMMA28MMA_64x256x16_F32BF16BF16_SSILNSP_5MajorE0ELSR_0ELNSP_7ScaleInE1ELSS_1EEEEEENS4_6LayoutINS5_IJSC_SB_SB_EEENS5_IJSB_NSA_ILi0EEESX_EEEEENS5_IJNS4_10UnderscoreES10_S10_EEEEENS4_23SM90_TMA_LOAD_MULTICASTENS4_14ComposedLayoutINS4_7SwizzleILi3ELi4ELi3EEENS4_18smem_ptr_flag_bitsILi16EEENSV_INS5_IJNSA_ILi8EEESI_EEENS5_IJSI_SB_EEEEEEEvNS4_8identityENS4_13SM90_TMA_LOADES1D_vS1E_EENS_8epilogue10collective6detail29Sm90TmaWarpSpecializedAdapterINS1I_15DefaultEpilogueISK_SL_SL_NS1H_6thread17LinearCombinationISK_Li1EffLNS1M_9ScaleType4KindE0ELNS_15FloatRoundStyleE2ESK_EENS1_15EpilogueDefaultEEEEEvvEEEEvNT_6ParamsE,"aw",@nobits
	.sectionflags	@""
	.align	16
	.zero		1024


//--------------------- .nv.shared.reserved.0     --------------------------
	.section	.nv.shared.reserved.0,"aw",@nobits
	.weak		__nv_reservedSMEM_offset_0_alias
	.size		__nv_reservedSMEM_offset_0_alias, 0, 0
	.other		__nv_reservedSMEM_offset_0_alias,@"STO_CUDA_RESERVED_SHARED STV_DEFAULT"
__nv_reservedSMEM_offset_0_alias:
	.zero		0


//--------------------- .nv.global                --------------------------
	.section	.nv.global,"aw",@nobits
.nv.global:
	.type		_ZN39_INTERNAL_8c2e7065_4_k_cu_40f71610_27144cute1_E,@object
	.size		_ZN39_INTERNAL_8c2e7065_4_k_cu_40f71610_27144cute1_E,(_ZN39_INTERNAL_8c2e7065_4_k_cu_40f71610_27144cuda3std3__45__cpo6cbeginE - _ZN39_INTERNAL_8c2e7065_4_k_cu_40f71610_27144cute1_E)
_ZN39_INTERNAL_8c2e7065_4_k_cu_40f71610_27144cute1_E:
	.zero		1
	.type		_ZN39_INTERNAL_8c2e7065_4_k_cu_40f71610_27144cuda3std3__45__cpo6cbeginE,@object
	.size		_ZN39_INTERNAL_8c2e7065_4_k_cu_40f71610_27144cuda3std3__45__cpo6cbeginE,(_ZN39_INTERNAL_8c2e7065_4_k_cu_40f71610_27144cuda3std3__48in_placeE - _ZN39_INTERNAL_8c2e7065_4_k_cu_40f71610_27144cuda3std3__45__cpo6cbeginE)
_ZN39_INTERNAL_8c2e7065_4_k_cu_40f71610_27144cuda3std3__45__cpo6cbeginE:
	.zero		1
	.type		_ZN39_INTERNAL_8c2e7065_4_k_cu_40f71610_27144cuda3std3__48in_placeE,@object
	.size		_ZN39_INTERNAL_8c2e7065_4_k_cu_40f71610_27144cuda3std3__48in_placeE,(_ZN39_INTERNAL_8c2e7065_4_k_cu_40f71610_27144cuda3std6ranges3__45__cpo9iter_moveE - _ZN39_INTERNAL_8c2e7065_4_k_cu_40f71610_27144cuda3std3__48in_placeE)
_ZN39_INTERNAL_8c2e7065_4_k_cu_40f71610_27144cuda3std3__48in_placeE:
	.zero		1
	.type		_ZN39_INTERNAL_8c2e7065_4_k_cu_40f71610_27144cuda3std6ranges3__45__cpo9iter_moveE,@object
	.size		_ZN39_INTERNAL_8c2e7065_4_k_cu_40f71610_27144cuda3std6ranges3__45__cpo9iter_moveE,(_ZN39_INTERNAL_8c2e7065_4_k_cu_40f71610_27144cuda3std3__45__cpo5beginE - _ZN39_INTERNAL_8c2e7065_4_k_cu_40f71610_27144cuda3std6ranges3__45__cpo9iter_moveE)
_ZN39_INTERNAL_8c2e7065_4_k_cu_40f71610_27144cuda3std6ranges3__45__cpo9iter_moveE:
	.zero		1
	.type		_ZN39_INTERNAL_8c2e7065_4_k_cu_40f71610_27144cuda3std3__45__cpo5beginE,@object
	.size		_ZN39_INTERNAL_8c2e7065_4_k_cu_40f71610_27144cuda3std3__45__cpo5beginE,(_ZN39_INTERNAL_8c2e7065_4_k_cu_40f71610_27144cuda3std3__441_GLOBAL__N__8c2e7065_4_k_cu_40f71610_27146ignoreE - _ZN39_INTERNAL_8c2e7065_4_k_cu_40f71610_27144cuda3std3__45__cpo5beginE)
_ZN39_INTERNAL_8c2e7065_4_k_cu_40f71610_27144cuda3std3__45__cpo5beginE:
	.zero		1
	.type		_ZN39_INTERNAL_8c2e7065_4_k_cu_40f71610_27144cuda3std3__441_GLOBAL__N__8c2e7065_4_k_cu_40f71610_27146ignoreE,@object
	.size		_ZN39_INTERNAL_8c2e7065_4_k_cu_40f71610_27144cuda3std3__441_GLOBAL__N__8c2e7065_4_k_cu_40f71610_27146ignoreE,(_ZN39_INTERNAL_8c2e7065_4_k_cu_40f71610_27144cute7productE - _ZN39_INTERNAL_8c2e7065_4_k_cu_40f71610_27144cuda3std3__441_GLOBAL__N__8c2e7065_4_k_cu_40f71610_27146ignoreE)
_ZN39_INTERNAL_8c2e7065_4_k_cu_40f71610_27144cuda3std3__441_GLOBAL__N__8c2e7065_4_k_cu_40f71610_27146ignoreE:
	.zero		1
	.type		_ZN39_INTERNAL_8c2e7065_4_k_cu_40f71610_27144cute7productE,@object
	.size		_ZN39_INTERNAL_8c2e7065_4_k_cu_40f71610_27144cute7productE,(_ZN39_INTERNAL_8c2e7065_4_k_cu_40f71610_27144cuda3std3__45__cpo3endE - _ZN39_INTERNAL_8c2e7065_4_k_cu_40f71610_27144cute7productE)
_ZN39_INTERNAL_8c2e7065_4_k_cu_40f71610_27144cute7productE:
	.zero		1
	.type		_ZN39_INTERNAL_8c2e7065_4_k_cu_40f71610_27144cuda3std3__45__cpo3endE,@object
	.size		_ZN39_INTERNAL_8c2e7065_4_k_cu_40f71610_27144cuda3std3__45__cpo3endE,(_ZN39_INTERNAL_8c2e7065_4_k_cu_40f71610_27144cuda3std3__419piecewise_constructE - _ZN39_INTERNAL_8c2e7065_4_k_cu_40f71610_27144cuda3std3__45__cpo3endE)
_ZN39_INTERNAL_8c2e7065_4_k_cu_40f71610_27144cuda3std3__45__cpo3endE:
	.zero		1
	.type		_ZN39_INTERNAL_8c2e7065_4_k_cu_40f71610_27144cuda3std3__419piecewise_constructE,@object
	.size		_ZN39_INTERNAL_8c2e7065_4_k_cu_40f71610_27144cuda3std3__419piecewise_constructE,(_ZN39_INTERNAL_8c2e7065_4_k_cu_40f71610_27144cuda3std3__45__cpo4cendE - _ZN39_INTERNAL_8c2e7065_4_k_cu_40f71610_27144cuda3std3__419piecewise_constructE)
_ZN39_INTERNAL_8c2e7065_4_k_cu_40f71610_27144cuda3std3__419piecewise_constructE:
	.zero		1
	.type		_ZN39_INTERNAL_8c2e7065_4_k_cu_40f71610_27144cuda3std3__45__cpo4cendE,@object
	.size		_ZN39_INTERNAL_8c2e7065_4_k_cu_40f71610_27144cuda3std3__45__cpo4cendE,(_ZN39_INTERNAL_8c2e7065_4_k_cu_40f71610_27144cuda3std6ranges3__45__cpo4swapE - _ZN39_INTERNAL_8c2e7065_4_k_cu_40f71610_27144cuda3std3__45__cpo4cendE)
_ZN39_INTERNAL_8c2e7065_4_k_cu_40f71610_27144cuda3std3__45__cpo4cendE:
	.zero		1
	.type		_ZN39_INTERNAL_8c2e7065_4_k_cu_40f71610_27144cuda3std6ranges3__45__cpo4swapE,@object
	.size		_ZN39_INTERNAL_8c2e7065_4_k_cu_40f71610_27144cuda3std6ranges3__45__cpo4swapE,(.L_8 - _ZN39_INTERNAL_8c2e7065_4_k_cu_40f71610_27144cuda3std6ranges3__45__cpo4swapE)
_ZN39_INTERNAL_8c2e7065_4_k_cu_40f71610_27144cuda3std6ranges3__45__cpo4swapE:
	.zero		1
.L_8:


//--------------------- .nv.constant0._ZN7cutlass13device_kernelINS_4gemm6kernel13GemmUniversalIN4cute5tupleIJiiiiEEENS1_10collective13CollectiveMmaINS1_34MainloopSm90TmaGmmaWarpSpecializedILi3ENS5_IJNS4_1CILi1EEENSA_ILi2EEESB_EEENS1_35KernelTmaWarpSpecializedCooperativeEEENS5_IJNSA_ILi128EEENSA_ILi256EEENSA_ILi64EEEEEENS_10bfloat16_tENS5_IJlSB_lEEESK_SL_NS4_8TiledMMAINS4_8MMA_AtomIJNS4_4SM904GMMA28MMA_64x256x16_F32BF16BF16_SSILNSP_5MajorE0ELSR_0ELNSP_7ScaleInE1ELSS_1EEEEEENS4_6LayoutINS5_IJSC_SB_SB_EEENS5_IJSB_NSA_ILi0EEESX_EEEEENS5_IJNS4_10UnderscoreES10_S10_EEEEENS4_23SM90_TMA_LOAD_MULTICASTENS4_14ComposedLayoutINS4_7SwizzleILi3ELi4ELi3EEENS4_18smem_ptr_flag_bitsILi16EEENSV_INS5_IJNSA_ILi8EEESI_EEENS5_IJSI_SB_EEEEEEEvNS4_8identityENS4_13SM90_TMA_LOADES1D_vS1E_EENS_8epilogue10collective6detail29Sm90TmaWarpSpecializedAdapterINS1I_15DefaultEpilogueISK_SL_SL_NS1H_6thread17LinearCombinationISK_Li1EffLNS1M_9ScaleType4KindE0ELNS_15FloatRoundStyleE2ESK_EENS1_15EpilogueDefaultEEEEEvvEEEEvNT_6ParamsE --------------------------
	.section	.nv.constant0._ZN7cutlass13device_kernelINS_4gemm6kernel13GemmUniversalIN4cute5tupleIJiiiiEEENS1_10collective13CollectiveMmaINS1_34MainloopSm90TmaGmmaWarpSpecializedILi3ENS5_IJNS4_1CILi1EEENSA_ILi2EEESB_EEENS1_35KernelTmaWarpSpecializedCooperativeEEENS5_IJNSA_ILi128EEENSA_ILi256EEENSA_ILi64EEEEEENS_10bfloat16_tENS5_IJlSB_lEEESK_SL_NS4_8TiledMMAINS4_8MMA_AtomIJNS4_4SM904GMMA28MMA_64x256x16_F32BF16BF16_SSILNSP_5MajorE0ELSR_0ELNSP_7ScaleInE1ELSS_1EEEEEENS4_6LayoutINS5_IJSC_SB_SB_EEENS5_IJSB_NSA_ILi0EEESX_EEEEENS5_IJNS4_10UnderscoreES10_S10_EEEEENS4_23SM90_TMA_LOAD_MULTICASTENS4_14ComposedLayoutINS4_7SwizzleILi3ELi4ELi3EEENS4_18smem_ptr_flag_bitsILi16EEENSV_INS5_IJNSA_ILi8EEESI_EEENS5_IJSI_SB_EEEEEEEvNS4_8identityENS4_13SM90_TMA_LOADES1D_vS1E_EENS_8epilogue10collective6detail29Sm90TmaWarpSpecializedAdapterINS1I_15DefaultEpilogueISK_SL_SL_NS1H_6thread17LinearCombinationISK_Li1EffLNS1M_9ScaleType4KindE0ELNS_15FloatRoundStyleE2ESK_EENS1_15EpilogueDefaultEEEEEvvEEEEvNT_6ParamsE,"a",@progbits
	.sectionflags	@""
	.align	4
.nv.constant0._ZN7cutlass13device_kernelINS_4gemm6kernel13GemmUniversalIN4cute5tupleIJiiiiEEENS1_10collective13CollectiveMmaINS1_34MainloopSm90TmaGmmaWarpSpecializedILi3ENS5_IJNS4_1CILi1EEENSA_ILi2EEESB_EEENS1_35KernelTmaWarpSpecializedCooperativeEEENS5_IJNSA_ILi128EEENSA_ILi256EEENSA_ILi64EEEEEENS_10bfloat16_tENS5_IJlSB_lEEESK_SL_NS4_8TiledMMAINS4_8MMA_AtomIJNS4_4SM904GMMA28MMA_64x256x16_F32BF16BF16_SSILNSP_5MajorE0ELSR_0ELNSP_7ScaleInE1ELSS_1EEEEEENS4_6LayoutINS5_IJSC_SB_SB_EEENS5_IJSB_NSA_ILi0EEESX_EEEEENS5_IJNS4_10UnderscoreES10_S10_EEEEENS4_23SM90_TMA_LOAD_MULTICASTENS4_14ComposedLayoutINS4_7SwizzleILi3ELi4ELi3EEENS4_18smem_ptr_flag_bitsILi16EEENSV_INS5_IJNSA_ILi8EEESI_EEENS5_IJSI_SB_EEEEEEEvNS4_8identityENS4_13SM90_TMA_LOADES1D_vS1E_EENS_8epilogue10collective6detail29Sm90TmaWarpSpecializedAdapterINS1I_15DefaultEpilogueISK_SL_SL_NS1H_6thread17LinearCombinationISK_Li1EffLNS1M_9ScaleType4KindE0ELNS_15FloatRoundStyleE2ESK_EENS1_15EpilogueDefaultEEEEEvvEEEEvNT_6ParamsE:
	.zero		1664


//--------------------- SYMBOLS --------------------------

	.type		.nv.reservedSmem.offset0,@object
	.size		.nv.reservedSmem.offset0,0x4
	.type		__assertfail,@function
